//
// Generated by NVIDIA NVVM Compiler
//
// Compiler Build ID: CL-36424714
// Cuda compilation tools, release 13.0, V13.0.88
// Based on NVVM 20.0.0
//

.version 9.0
.target sm_100
.address_size 64

	// .globl	rtruncnorm_kernel
.extern .func  (.param .b32 func_retval0) vprintf
(
	.param .b64 vprintf_param_0,
	.param .b64 vprintf_param_1
)
;
.global .align 4 .b8 precalc_xorwow_matrix[102400];
.global .align 4 .b8 precalc_xorwow_offset_matrix[102400];
.global .align 4 .b8 mrg32k3aM1[2304];
.global .align 4 .b8 mrg32k3aM2[2304];
.global .align 4 .b8 mrg32k3aM1SubSeq[2016];
.global .align 4 .b8 mrg32k3aM2SubSeq[2016];
.global .align 4 .b8 mrg32k3aM1Seq[2304];
.global .align 4 .b8 mrg32k3aM2Seq[2304];
.const .align 8 .b8 __cr_lgamma_table[72];
.global .align 1 .b8 $str[32] = {78, 111, 32, 110, 101, 101, 100, 32, 116, 111, 32, 116, 97, 107, 101, 32, 115, 97, 109, 112, 108, 101, 115, 32, 97, 110, 121, 109, 111, 114, 101};

.visible .entry rtruncnorm_kernel(
	.param .u64 .ptr .align 1 rtruncnorm_kernel_param_0,
	.param .u32 rtruncnorm_kernel_param_1,
	.param .u64 .ptr .align 1 rtruncnorm_kernel_param_2,
	.param .u64 .ptr .align 1 rtruncnorm_kernel_param_3,
	.param .u64 .ptr .align 1 rtruncnorm_kernel_param_4,
	.param .u64 .ptr .align 1 rtruncnorm_kernel_param_5,
	.param .u32 rtruncnorm_kernel_param_6,
	.param .u32 rtruncnorm_kernel_param_7,
	.param .u32 rtruncnorm_kernel_param_8,
	.param .u32 rtruncnorm_kernel_param_9
)
{
	.local .align 8 .b8 	__local_depot0[48];
	.reg .b64 	%SP;
	.reg .b64 	%SPL;
	.reg .pred 	%p<85>;
	.reg .b32 	%r<1335>;
	.reg .b32 	%f<148>;
	.reg .b64 	%rd<55>;

	mov.u64 	%SPL, __local_depot0;
	ld.param.u64 	%rd21, [rtruncnorm_kernel_param_0];
	ld.param.u32 	%r591, [rtruncnorm_kernel_param_1];
	ld.param.u64 	%rd22, [rtruncnorm_kernel_param_3];
	ld.param.u64 	%rd23, [rtruncnorm_kernel_param_4];
	ld.param.u32 	%r589, [rtruncnorm_kernel_param_8];
	cvta.to.global.u64 	%rd1, %rd21;
	cvta.to.global.u64 	%rd2, %rd22;
	cvta.to.global.u64 	%rd3, %rd23;
	mov.u32 	%r592, %ctaid.x;
	mov.u32 	%r593, %ctaid.y;
	mov.u32 	%r594, %nctaid.x;
	mad.lo.s32 	%r595, %r593, %r594, %r592;
	mov.u32 	%r596, %ntid.x;
	mov.u32 	%r597, %ntid.y;
	mov.u32 	%r598, %ntid.z;
	mov.u32 	%r599, %tid.z;
	mov.u32 	%r600, %tid.y;
	mov.u32 	%r601, %tid.x;
	mad.lo.s32 	%r602, %r595, %r598, %r599;
	mad.lo.s32 	%r603, %r602, %r597, %r600;
	mad.lo.s32 	%r1, %r603, %r596, %r601;
	setp.le.s32 	%p3, %r1, %r591;
	@%p3 bra 	$L__BB0_2;
	mov.u64 	%rd49, $str;
	cvta.global.u64 	%rd50, %rd49;
	{ // callseq 0, 0
	.param .b64 param0;
	st.param.b64 	[param0], %rd50;
	.param .b64 param1;
	st.param.b64 	[param1], 0;
	.param .b32 retval0;
	call.uni (retval0), 
	vprintf, 
	(
	param0, 
	param1
	);
	ld.param.b32 	%r1010, [retval0];
	} // callseq 0
	bra.uni 	$L__BB0_135;
$L__BB0_2:
	ld.param.u32 	%r1013, [rtruncnorm_kernel_param_7];
	ld.param.u32 	%r1012, [rtruncnorm_kernel_param_6];
	add.u64 	%rd4, %SPL, 0;
	mad.lo.s32 	%r604, %r1013, %r1, %r1012;
	xor.b32  	%r605, %r604, -1429050551;
	mul.lo.s32 	%r606, %r605, 1099087573;
	setp.gt.s32 	%p4, %r604, -1;
	selp.b32 	%r607, -644748465, -1947113066, %p4;
	add.s32 	%r608, %r607, %r606;
	add.s32 	%r1322, %r608, 6615241;
	add.s32 	%r1038, %r606, 123456789;
	st.local.v2.u32 	[%rd4], {%r1322, %r1038};
	xor.b32  	%r1037, %r606, 362436069;
	add.s32 	%r1036, %r607, 521288629;
	st.local.v2.u32 	[%rd4+8], {%r1037, %r1036};
	xor.b32  	%r1035, %r607, 88675123;
	add.s32 	%r1034, %r606, 5783321;
	st.local.v2.u32 	[%rd4+16], {%r1035, %r1034};
	setp.eq.s32 	%p5, %r589, 0;
	@%p5 bra 	$L__BB0_117;
	cvt.s64.s32 	%rd54, %r589;
	mov.b32 	%r1021, 0;
	mov.u64 	%rd26, precalc_xorwow_matrix;
$L__BB0_4:
	mov.u64 	%rd6, %rd54;
	and.b64  	%rd7, %rd6, 3;
	setp.eq.s64 	%p6, %rd7, 0;
	@%p6 bra 	$L__BB0_116;
	mul.wide.u32 	%rd25, %r1021, 3200;
	add.s64 	%rd8, %rd26, %rd25;
	mov.b32 	%r1034, 0;
	mov.u32 	%r1035, %r1034;
	mov.u32 	%r1036, %r1034;
	mov.u32 	%r1037, %r1034;
	mov.u32 	%r1038, %r1034;
	mov.u32 	%r1027, %r1034;
$L__BB0_6:
	mul.wide.u32 	%rd27, %r1027, 4;
	add.s64 	%rd28, %rd4, %rd27;
	ld.local.u32 	%r20, [%rd28+4];
	shl.b32 	%r21, %r1027, 5;
	mov.b32 	%r1033, 0;
$L__BB0_7:
	.pragma "nounroll";
	shr.u32 	%r612, %r20, %r1033;
	and.b32  	%r613, %r612, 1;
	setp.eq.b32 	%p7, %r613, 1;
	not.pred 	%p8, %p7;
	add.s32 	%r614, %r21, %r1033;
	mul.lo.s32 	%r615, %r614, 5;
	mul.wide.u32 	%rd29, %r615, 4;
	add.s64 	%rd9, %rd8, %rd29;
	@%p8 bra 	$L__BB0_9;
	ld.global.u32 	%r616, [%rd9];
	xor.b32  	%r1038, %r1038, %r616;
	ld.global.u32 	%r617, [%rd9+4];
	xor.b32  	%r1037, %r1037, %r617;
	ld.global.u32 	%r618, [%rd9+8];
	xor.b32  	%r1036, %r1036, %r618;
	ld.global.u32 	%r619, [%rd9+12];
	xor.b32  	%r1035, %r1035, %r619;
	ld.global.u32 	%r620, [%rd9+16];
	xor.b32  	%r1034, %r1034, %r620;
$L__BB0_9:
	and.b32  	%r622, %r612, 2;
	setp.eq.s32 	%p9, %r622, 0;
	@%p9 bra 	$L__BB0_11;
	ld.global.u32 	%r623, [%rd9+20];
	xor.b32  	%r1038, %r1038, %r623;
	ld.global.u32 	%r624, [%rd9+24];
	xor.b32  	%r1037, %r1037, %r624;
	ld.global.u32 	%r625, [%rd9+28];
	xor.b32  	%r1036, %r1036, %r625;
	ld.global.u32 	%r626, [%rd9+32];
	xor.b32  	%r1035, %r1035, %r626;
	ld.global.u32 	%r627, [%rd9+36];
	xor.b32  	%r1034, %r1034, %r627;
$L__BB0_11:
	and.b32  	%r629, %r612, 4;
	setp.eq.s32 	%p10, %r629, 0;
	@%p10 bra 	$L__BB0_13;
	ld.global.u32 	%r630, [%rd9+40];
	xor.b32  	%r1038, %r1038, %r630;
	ld.global.u32 	%r631, [%rd9+44];
	xor.b32  	%r1037, %r1037, %r631;
	ld.global.u32 	%r632, [%rd9+48];
	xor.b32  	%r1036, %r1036, %r632;
	ld.global.u32 	%r633, [%rd9+52];
	xor.b32  	%r1035, %r1035, %r633;
	ld.global.u32 	%r634, [%rd9+56];
	xor.b32  	%r1034, %r1034, %r634;
$L__BB0_13:
	and.b32  	%r636, %r612, 8;
	setp.eq.s32 	%p11, %r636, 0;
	@%p11 bra 	$L__BB0_15;
	ld.global.u32 	%r637, [%rd9+60];
	xor.b32  	%r1038, %r1038, %r637;
	ld.global.u32 	%r638, [%rd9+64];
	xor.b32  	%r1037, %r1037, %r638;
	ld.global.u32 	%r639, [%rd9+68];
	xor.b32  	%r1036, %r1036, %r639;
	ld.global.u32 	%r640, [%rd9+72];
	xor.b32  	%r1035, %r1035, %r640;
	ld.global.u32 	%r641, [%rd9+76];
	xor.b32  	%r1034, %r1034, %r641;
$L__BB0_15:
	and.b32  	%r643, %r612, 16;
	setp.eq.s32 	%p12, %r643, 0;
	@%p12 bra 	$L__BB0_17;
	ld.global.u32 	%r644, [%rd9+80];
	xor.b32  	%r1038, %r1038, %r644;
	ld.global.u32 	%r645, [%rd9+84];
	xor.b32  	%r1037, %r1037, %r645;
	ld.global.u32 	%r646, [%rd9+88];
	xor.b32  	%r1036, %r1036, %r646;
	ld.global.u32 	%r647, [%rd9+92];
	xor.b32  	%r1035, %r1035, %r647;
	ld.global.u32 	%r648, [%rd9+96];
	xor.b32  	%r1034, %r1034, %r648;
$L__BB0_17:
	and.b32  	%r650, %r612, 32;
	setp.eq.s32 	%p13, %r650, 0;
	@%p13 bra 	$L__BB0_19;
	ld.global.u32 	%r651, [%rd9+100];
	xor.b32  	%r1038, %r1038, %r651;
	ld.global.u32 	%r652, [%rd9+104];
	xor.b32  	%r1037, %r1037, %r652;
	ld.global.u32 	%r653, [%rd9+108];
	xor.b32  	%r1036, %r1036, %r653;
	ld.global.u32 	%r654, [%rd9+112];
	xor.b32  	%r1035, %r1035, %r654;
	ld.global.u32 	%r655, [%rd9+116];
	xor.b32  	%r1034, %r1034, %r655;
$L__BB0_19:
	and.b32  	%r657, %r612, 64;
	setp.eq.s32 	%p14, %r657, 0;
	@%p14 bra 	$L__BB0_21;
	ld.global.u32 	%r658, [%rd9+120];
	xor.b32  	%r1038, %r1038, %r658;
	ld.global.u32 	%r659, [%rd9+124];
	xor.b32  	%r1037, %r1037, %r659;
	ld.global.u32 	%r660, [%rd9+128];
	xor.b32  	%r1036, %r1036, %r660;
	ld.global.u32 	%r661, [%rd9+132];
	xor.b32  	%r1035, %r1035, %r661;
	ld.global.u32 	%r662, [%rd9+136];
	xor.b32  	%r1034, %r1034, %r662;
$L__BB0_21:
	and.b32  	%r664, %r612, 128;
	setp.eq.s32 	%p15, %r664, 0;
	@%p15 bra 	$L__BB0_23;
	ld.global.u32 	%r665, [%rd9+140];
	xor.b32  	%r1038, %r1038, %r665;
	ld.global.u32 	%r666, [%rd9+144];
	xor.b32  	%r1037, %r1037, %r666;
	ld.global.u32 	%r667, [%rd9+148];
	xor.b32  	%r1036, %r1036, %r667;
	ld.global.u32 	%r668, [%rd9+152];
	xor.b32  	%r1035, %r1035, %r668;
	ld.global.u32 	%r669, [%rd9+156];
	xor.b32  	%r1034, %r1034, %r669;
$L__BB0_23:
	and.b32  	%r671, %r612, 256;
	setp.eq.s32 	%p16, %r671, 0;
	@%p16 bra 	$L__BB0_25;
	ld.global.u32 	%r672, [%rd9+160];
	xor.b32  	%r1038, %r1038, %r672;
	ld.global.u32 	%r673, [%rd9+164];
	xor.b32  	%r1037, %r1037, %r673;
	ld.global.u32 	%r674, [%rd9+168];
	xor.b32  	%r1036, %r1036, %r674;
	ld.global.u32 	%r675, [%rd9+172];
	xor.b32  	%r1035, %r1035, %r675;
	ld.global.u32 	%r676, [%rd9+176];
	xor.b32  	%r1034, %r1034, %r676;
$L__BB0_25:
	and.b32  	%r678, %r612, 512;
	setp.eq.s32 	%p17, %r678, 0;
	@%p17 bra 	$L__BB0_27;
	ld.global.u32 	%r679, [%rd9+180];
	xor.b32  	%r1038, %r1038, %r679;
	ld.global.u32 	%r680, [%rd9+184];
	xor.b32  	%r1037, %r1037, %r680;
	ld.global.u32 	%r681, [%rd9+188];
	xor.b32  	%r1036, %r1036, %r681;
	ld.global.u32 	%r682, [%rd9+192];
	xor.b32  	%r1035, %r1035, %r682;
	ld.global.u32 	%r683, [%rd9+196];
	xor.b32  	%r1034, %r1034, %r683;
$L__BB0_27:
	and.b32  	%r685, %r612, 1024;
	setp.eq.s32 	%p18, %r685, 0;
	@%p18 bra 	$L__BB0_29;
	ld.global.u32 	%r686, [%rd9+200];
	xor.b32  	%r1038, %r1038, %r686;
	ld.global.u32 	%r687, [%rd9+204];
	xor.b32  	%r1037, %r1037, %r687;
	ld.global.u32 	%r688, [%rd9+208];
	xor.b32  	%r1036, %r1036, %r688;
	ld.global.u32 	%r689, [%rd9+212];
	xor.b32  	%r1035, %r1035, %r689;
	ld.global.u32 	%r690, [%rd9+216];
	xor.b32  	%r1034, %r1034, %r690;
$L__BB0_29:
	and.b32  	%r692, %r612, 2048;
	setp.eq.s32 	%p19, %r692, 0;
	@%p19 bra 	$L__BB0_31;
	ld.global.u32 	%r693, [%rd9+220];
	xor.b32  	%r1038, %r1038, %r693;
	ld.global.u32 	%r694, [%rd9+224];
	xor.b32  	%r1037, %r1037, %r694;
	ld.global.u32 	%r695, [%rd9+228];
	xor.b32  	%r1036, %r1036, %r695;
	ld.global.u32 	%r696, [%rd9+232];
	xor.b32  	%r1035, %r1035, %r696;
	ld.global.u32 	%r697, [%rd9+236];
	xor.b32  	%r1034, %r1034, %r697;
$L__BB0_31:
	and.b32  	%r699, %r612, 4096;
	setp.eq.s32 	%p20, %r699, 0;
	@%p20 bra 	$L__BB0_33;
	ld.global.u32 	%r700, [%rd9+240];
	xor.b32  	%r1038, %r1038, %r700;
	ld.global.u32 	%r701, [%rd9+244];
	xor.b32  	%r1037, %r1037, %r701;
	ld.global.u32 	%r702, [%rd9+248];
	xor.b32  	%r1036, %r1036, %r702;
	ld.global.u32 	%r703, [%rd9+252];
	xor.b32  	%r1035, %r1035, %r703;
	ld.global.u32 	%r704, [%rd9+256];
	xor.b32  	%r1034, %r1034, %r704;
$L__BB0_33:
	and.b32  	%r706, %r612, 8192;
	setp.eq.s32 	%p21, %r706, 0;
	@%p21 bra 	$L__BB0_35;
	ld.global.u32 	%r707, [%rd9+260];
	xor.b32  	%r1038, %r1038, %r707;
	ld.global.u32 	%r708, [%rd9+264];
	xor.b32  	%r1037, %r1037, %r708;
	ld.global.u32 	%r709, [%rd9+268];
	xor.b32  	%r1036, %r1036, %r709;
	ld.global.u32 	%r710, [%rd9+272];
	xor.b32  	%r1035, %r1035, %r710;
	ld.global.u32 	%r711, [%rd9+276];
	xor.b32  	%r1034, %r1034, %r711;
$L__BB0_35:
	and.b32  	%r713, %r612, 16384;
	setp.eq.s32 	%p22, %r713, 0;
	@%p22 bra 	$L__BB0_37;
	ld.global.u32 	%r714, [%rd9+280];
	xor.b32  	%r1038, %r1038, %r714;
	ld.global.u32 	%r715, [%rd9+284];
	xor.b32  	%r1037, %r1037, %r715;
	ld.global.u32 	%r716, [%rd9+288];
	xor.b32  	%r1036, %r1036, %r716;
	ld.global.u32 	%r717, [%rd9+292];
	xor.b32  	%r1035, %r1035, %r717;
	ld.global.u32 	%r718, [%rd9+296];
	xor.b32  	%r1034, %r1034, %r718;
$L__BB0_37:
	and.b32  	%r720, %r612, 32768;
	setp.eq.s32 	%p23, %r720, 0;
	@%p23 bra 	$L__BB0_39;
	ld.global.u32 	%r721, [%rd9+300];
	xor.b32  	%r1038, %r1038, %r721;
	ld.global.u32 	%r722, [%rd9+304];
	xor.b32  	%r1037, %r1037, %r722;
	ld.global.u32 	%r723, [%rd9+308];
	xor.b32  	%r1036, %r1036, %r723;
	ld.global.u32 	%r724, [%rd9+312];
	xor.b32  	%r1035, %r1035, %r724;
	ld.global.u32 	%r725, [%rd9+316];
	xor.b32  	%r1034, %r1034, %r725;
$L__BB0_39:
	add.s32 	%r1033, %r1033, 16;
	setp.ne.s32 	%p24, %r1033, 32;
	@%p24 bra 	$L__BB0_7;
	mad.lo.s32 	%r726, %r1027, -31, %r21;
	add.s32 	%r1027, %r726, 1;
	setp.ne.s32 	%p25, %r1027, 5;
	@%p25 bra 	$L__BB0_6;
	st.local.u32 	[%rd4+4], %r1038;
	st.local.v2.u32 	[%rd4+8], {%r1037, %r1036};
	st.local.v2.u32 	[%rd4+16], {%r1035, %r1034};
	setp.eq.s64 	%p26, %rd7, 1;
	@%p26 bra 	$L__BB0_116;
	mov.b32 	%r1034, 0;
	mov.u32 	%r1035, %r1034;
	mov.u32 	%r1036, %r1034;
	mov.u32 	%r1037, %r1034;
	mov.u32 	%r1038, %r1034;
	mov.u32 	%r1119, %r1034;
$L__BB0_43:
	mul.wide.u32 	%rd30, %r1119, 4;
	add.s64 	%rd31, %rd4, %rd30;
	ld.local.u32 	%r196, [%rd31+4];
	shl.b32 	%r197, %r1119, 5;
	mov.b32 	%r1125, 0;
$L__BB0_44:
	.pragma "nounroll";
	shr.u32 	%r729, %r196, %r1125;
	and.b32  	%r730, %r729, 1;
	setp.eq.b32 	%p27, %r730, 1;
	not.pred 	%p28, %p27;
	add.s32 	%r731, %r197, %r1125;
	mul.lo.s32 	%r732, %r731, 5;
	mul.wide.u32 	%rd32, %r732, 4;
	add.s64 	%rd10, %rd8, %rd32;
	@%p28 bra 	$L__BB0_46;
	ld.global.u32 	%r733, [%rd10];
	xor.b32  	%r1038, %r1038, %r733;
	ld.global.u32 	%r734, [%rd10+4];
	xor.b32  	%r1037, %r1037, %r734;
	ld.global.u32 	%r735, [%rd10+8];
	xor.b32  	%r1036, %r1036, %r735;
	ld.global.u32 	%r736, [%rd10+12];
	xor.b32  	%r1035, %r1035, %r736;
	ld.global.u32 	%r737, [%rd10+16];
	xor.b32  	%r1034, %r1034, %r737;
$L__BB0_46:
	and.b32  	%r739, %r729, 2;
	setp.eq.s32 	%p29, %r739, 0;
	@%p29 bra 	$L__BB0_48;
	ld.global.u32 	%r740, [%rd10+20];
	xor.b32  	%r1038, %r1038, %r740;
	ld.global.u32 	%r741, [%rd10+24];
	xor.b32  	%r1037, %r1037, %r741;
	ld.global.u32 	%r742, [%rd10+28];
	xor.b32  	%r1036, %r1036, %r742;
	ld.global.u32 	%r743, [%rd10+32];
	xor.b32  	%r1035, %r1035, %r743;
	ld.global.u32 	%r744, [%rd10+36];
	xor.b32  	%r1034, %r1034, %r744;
$L__BB0_48:
	and.b32  	%r746, %r729, 4;
	setp.eq.s32 	%p30, %r746, 0;
	@%p30 bra 	$L__BB0_50;
	ld.global.u32 	%r747, [%rd10+40];
	xor.b32  	%r1038, %r1038, %r747;
	ld.global.u32 	%r748, [%rd10+44];
	xor.b32  	%r1037, %r1037, %r748;
	ld.global.u32 	%r749, [%rd10+48];
	xor.b32  	%r1036, %r1036, %r749;
	ld.global.u32 	%r750, [%rd10+52];
	xor.b32  	%r1035, %r1035, %r750;
	ld.global.u32 	%r751, [%rd10+56];
	xor.b32  	%r1034, %r1034, %r751;
$L__BB0_50:
	and.b32  	%r753, %r729, 8;
	setp.eq.s32 	%p31, %r753, 0;
	@%p31 bra 	$L__BB0_52;
	ld.global.u32 	%r754, [%rd10+60];
	xor.b32  	%r1038, %r1038, %r754;
	ld.global.u32 	%r755, [%rd10+64];
	xor.b32  	%r1037, %r1037, %r755;
	ld.global.u32 	%r756, [%rd10+68];
	xor.b32  	%r1036, %r1036, %r756;
	ld.global.u32 	%r757, [%rd10+72];
	xor.b32  	%r1035, %r1035, %r757;
	ld.global.u32 	%r758, [%rd10+76];
	xor.b32  	%r1034, %r1034, %r758;
$L__BB0_52:
	and.b32  	%r760, %r729, 16;
	setp.eq.s32 	%p32, %r760, 0;
	@%p32 bra 	$L__BB0_54;
	ld.global.u32 	%r761, [%rd10+80];
	xor.b32  	%r1038, %r1038, %r761;
	ld.global.u32 	%r762, [%rd10+84];
	xor.b32  	%r1037, %r1037, %r762;
	ld.global.u32 	%r763, [%rd10+88];
	xor.b32  	%r1036, %r1036, %r763;
	ld.global.u32 	%r764, [%rd10+92];
	xor.b32  	%r1035, %r1035, %r764;
	ld.global.u32 	%r765, [%rd10+96];
	xor.b32  	%r1034, %r1034, %r765;
$L__BB0_54:
	and.b32  	%r767, %r729, 32;
	setp.eq.s32 	%p33, %r767, 0;
	@%p33 bra 	$L__BB0_56;
	ld.global.u32 	%r768, [%rd10+100];
	xor.b32  	%r1038, %r1038, %r768;
	ld.global.u32 	%r769, [%rd10+104];
	xor.b32  	%r1037, %r1037, %r769;
	ld.global.u32 	%r770, [%rd10+108];
	xor.b32  	%r1036, %r1036, %r770;
	ld.global.u32 	%r771, [%rd10+112];
	xor.b32  	%r1035, %r1035, %r771;
	ld.global.u32 	%r772, [%rd10+116];
	xor.b32  	%r1034, %r1034, %r772;
$L__BB0_56:
	and.b32  	%r774, %r729, 64;
	setp.eq.s32 	%p34, %r774, 0;
	@%p34 bra 	$L__BB0_58;
	ld.global.u32 	%r775, [%rd10+120];
	xor.b32  	%r1038, %r1038, %r775;
	ld.global.u32 	%r776, [%rd10+124];
	xor.b32  	%r1037, %r1037, %r776;
	ld.global.u32 	%r777, [%rd10+128];
	xor.b32  	%r1036, %r1036, %r777;
	ld.global.u32 	%r778, [%rd10+132];
	xor.b32  	%r1035, %r1035, %r778;
	ld.global.u32 	%r779, [%rd10+136];
	xor.b32  	%r1034, %r1034, %r779;
$L__BB0_58:
	and.b32  	%r781, %r729, 128;
	setp.eq.s32 	%p35, %r781, 0;
	@%p35 bra 	$L__BB0_60;
	ld.global.u32 	%r782, [%rd10+140];
	xor.b32  	%r1038, %r1038, %r782;
	ld.global.u32 	%r783, [%rd10+144];
	xor.b32  	%r1037, %r1037, %r783;
	ld.global.u32 	%r784, [%rd10+148];
	xor.b32  	%r1036, %r1036, %r784;
	ld.global.u32 	%r785, [%rd10+152];
	xor.b32  	%r1035, %r1035, %r785;
	ld.global.u32 	%r786, [%rd10+156];
	xor.b32  	%r1034, %r1034, %r786;
$L__BB0_60:
	and.b32  	%r788, %r729, 256;
	setp.eq.s32 	%p36, %r788, 0;
	@%p36 bra 	$L__BB0_62;
	ld.global.u32 	%r789, [%rd10+160];
	xor.b32  	%r1038, %r1038, %r789;
	ld.global.u32 	%r790, [%rd10+164];
	xor.b32  	%r1037, %r1037, %r790;
	ld.global.u32 	%r791, [%rd10+168];
	xor.b32  	%r1036, %r1036, %r791;
	ld.global.u32 	%r792, [%rd10+172];
	xor.b32  	%r1035, %r1035, %r792;
	ld.global.u32 	%r793, [%rd10+176];
	xor.b32  	%r1034, %r1034, %r793;
$L__BB0_62:
	and.b32  	%r795, %r729, 512;
	setp.eq.s32 	%p37, %r795, 0;
	@%p37 bra 	$L__BB0_64;
	ld.global.u32 	%r796, [%rd10+180];
	xor.b32  	%r1038, %r1038, %r796;
	ld.global.u32 	%r797, [%rd10+184];
	xor.b32  	%r1037, %r1037, %r797;
	ld.global.u32 	%r798, [%rd10+188];
	xor.b32  	%r1036, %r1036, %r798;
	ld.global.u32 	%r799, [%rd10+192];
	xor.b32  	%r1035, %r1035, %r799;
	ld.global.u32 	%r800, [%rd10+196];
	xor.b32  	%r1034, %r1034, %r800;
$L__BB0_64:
	and.b32  	%r802, %r729, 1024;
	setp.eq.s32 	%p38, %r802, 0;
	@%p38 bra 	$L__BB0_66;
	ld.global.u32 	%r803, [%rd10+200];
	xor.b32  	%r1038, %r1038, %r803;
	ld.global.u32 	%r804, [%rd10+204];
	xor.b32  	%r1037, %r1037, %r804;
	ld.global.u32 	%r805, [%rd10+208];
	xor.b32  	%r1036, %r1036, %r805;
	ld.global.u32 	%r806, [%rd10+212];
	xor.b32  	%r1035, %r1035, %r806;
	ld.global.u32 	%r807, [%rd10+216];
	xor.b32  	%r1034, %r1034, %r807;
$L__BB0_66:
	and.b32  	%r809, %r729, 2048;
	setp.eq.s32 	%p39, %r809, 0;
	@%p39 bra 	$L__BB0_68;
	ld.global.u32 	%r810, [%rd10+220];
	xor.b32  	%r1038, %r1038, %r810;
	ld.global.u32 	%r811, [%rd10+224];
	xor.b32  	%r1037, %r1037, %r811;
	ld.global.u32 	%r812, [%rd10+228];
	xor.b32  	%r1036, %r1036, %r812;
	ld.global.u32 	%r813, [%rd10+232];
	xor.b32  	%r1035, %r1035, %r813;
	ld.global.u32 	%r814, [%rd10+236];
	xor.b32  	%r1034, %r1034, %r814;
$L__BB0_68:
	and.b32  	%r816, %r729, 4096;
	setp.eq.s32 	%p40, %r816, 0;
	@%p40 bra 	$L__BB0_70;
	ld.global.u32 	%r817, [%rd10+240];
	xor.b32  	%r1038, %r1038, %r817;
	ld.global.u32 	%r818, [%rd10+244];
	xor.b32  	%r1037, %r1037, %r818;
	ld.global.u32 	%r819, [%rd10+248];
	xor.b32  	%r1036, %r1036, %r819;
	ld.global.u32 	%r820, [%rd10+252];
	xor.b32  	%r1035, %r1035, %r820;
	ld.global.u32 	%r821, [%rd10+256];
	xor.b32  	%r1034, %r1034, %r821;
$L__BB0_70:
	and.b32  	%r823, %r729, 8192;
	setp.eq.s32 	%p41, %r823, 0;
	@%p41 bra 	$L__BB0_72;
	ld.global.u32 	%r824, [%rd10+260];
	xor.b32  	%r1038, %r1038, %r824;
	ld.global.u32 	%r825, [%rd10+264];
	xor.b32  	%r1037, %r1037, %r825;
	ld.global.u32 	%r826, [%rd10+268];
	xor.b32  	%r1036, %r1036, %r826;
	ld.global.u32 	%r827, [%rd10+272];
	xor.b32  	%r1035, %r1035, %r827;
	ld.global.u32 	%r828, [%rd10+276];
	xor.b32  	%r1034, %r1034, %r828;
$L__BB0_72:
	and.b32  	%r830, %r729, 16384;
	setp.eq.s32 	%p42, %r830, 0;
	@%p42 bra 	$L__BB0_74;
	ld.global.u32 	%r831, [%rd10+280];
	xor.b32  	%r1038, %r1038, %r831;
	ld.global.u32 	%r832, [%rd10+284];
	xor.b32  	%r1037, %r1037, %r832;
	ld.global.u32 	%r833, [%rd10+288];
	xor.b32  	%r1036, %r1036, %r833;
	ld.global.u32 	%r834, [%rd10+292];
	xor.b32  	%r1035, %r1035, %r834;
	ld.global.u32 	%r835, [%rd10+296];
	xor.b32  	%r1034, %r1034, %r835;
$L__BB0_74:
	and.b32  	%r837, %r729, 32768;
	setp.eq.s32 	%p43, %r837, 0;
	@%p43 bra 	$L__BB0_76;
	ld.global.u32 	%r838, [%rd10+300];
	xor.b32  	%r1038, %r1038, %r838;
	ld.global.u32 	%r839, [%rd10+304];
	xor.b32  	%r1037, %r1037, %r839;
	ld.global.u32 	%r840, [%rd10+308];
	xor.b32  	%r1036, %r1036, %r840;
	ld.global.u32 	%r841, [%rd10+312];
	xor.b32  	%r1035, %r1035, %r841;
	ld.global.u32 	%r842, [%rd10+316];
	xor.b32  	%r1034, %r1034, %r842;
$L__BB0_76:
	add.s32 	%r1125, %r1125, 16;
	setp.ne.s32 	%p44, %r1125, 32;
	@%p44 bra 	$L__BB0_44;
	mad.lo.s32 	%r843, %r1119, -31, %r197;
	add.s32 	%r1119, %r843, 1;
	setp.ne.s32 	%p45, %r1119, 5;
	@%p45 bra 	$L__BB0_43;
	st.local.u32 	[%rd4+4], %r1038;
	st.local.v2.u32 	[%rd4+8], {%r1037, %r1036};
	st.local.v2.u32 	[%rd4+16], {%r1035, %r1034};
	setp.ne.s64 	%p46, %rd7, 3;
	@%p46 bra 	$L__BB0_116;
	mov.b32 	%r1034, 0;
	mov.u32 	%r1035, %r1034;
	mov.u32 	%r1036, %r1034;
	mov.u32 	%r1037, %r1034;
	mov.u32 	%r1038, %r1034;
	mov.u32 	%r1211, %r1034;
$L__BB0_80:
	mul.wide.u32 	%rd33, %r1211, 4;
	add.s64 	%rd34, %rd4, %rd33;
	ld.local.u32 	%r372, [%rd34+4];
	shl.b32 	%r373, %r1211, 5;
	mov.b32 	%r1217, 0;
$L__BB0_81:
	.pragma "nounroll";
	shr.u32 	%r846, %r372, %r1217;
	and.b32  	%r847, %r846, 1;
	setp.eq.b32 	%p47, %r847, 1;
	not.pred 	%p48, %p47;
	add.s32 	%r848, %r373, %r1217;
	mul.lo.s32 	%r849, %r848, 5;
	mul.wide.u32 	%rd35, %r849, 4;
	add.s64 	%rd11, %rd8, %rd35;
	@%p48 bra 	$L__BB0_83;
	ld.global.u32 	%r850, [%rd11];
	xor.b32  	%r1038, %r1038, %r850;
	ld.global.u32 	%r851, [%rd11+4];
	xor.b32  	%r1037, %r1037, %r851;
	ld.global.u32 	%r852, [%rd11+8];
	xor.b32  	%r1036, %r1036, %r852;
	ld.global.u32 	%r853, [%rd11+12];
	xor.b32  	%r1035, %r1035, %r853;
	ld.global.u32 	%r854, [%rd11+16];
	xor.b32  	%r1034, %r1034, %r854;
$L__BB0_83:
	and.b32  	%r856, %r846, 2;
	setp.eq.s32 	%p49, %r856, 0;
	@%p49 bra 	$L__BB0_85;
	ld.global.u32 	%r857, [%rd11+20];
	xor.b32  	%r1038, %r1038, %r857;
	ld.global.u32 	%r858, [%rd11+24];
	xor.b32  	%r1037, %r1037, %r858;
	ld.global.u32 	%r859, [%rd11+28];
	xor.b32  	%r1036, %r1036, %r859;
	ld.global.u32 	%r860, [%rd11+32];
	xor.b32  	%r1035, %r1035, %r860;
	ld.global.u32 	%r861, [%rd11+36];
	xor.b32  	%r1034, %r1034, %r861;
$L__BB0_85:
	and.b32  	%r863, %r846, 4;
	setp.eq.s32 	%p50, %r863, 0;
	@%p50 bra 	$L__BB0_87;
	ld.global.u32 	%r864, [%rd11+40];
	xor.b32  	%r1038, %r1038, %r864;
	ld.global.u32 	%r865, [%rd11+44];
	xor.b32  	%r1037, %r1037, %r865;
	ld.global.u32 	%r866, [%rd11+48];
	xor.b32  	%r1036, %r1036, %r866;
	ld.global.u32 	%r867, [%rd11+52];
	xor.b32  	%r1035, %r1035, %r867;
	ld.global.u32 	%r868, [%rd11+56];
	xor.b32  	%r1034, %r1034, %r868;
$L__BB0_87:
	and.b32  	%r870, %r846, 8;
	setp.eq.s32 	%p51, %r870, 0;
	@%p51 bra 	$L__BB0_89;
	ld.global.u32 	%r871, [%rd11+60];
	xor.b32  	%r1038, %r1038, %r871;
	ld.global.u32 	%r872, [%rd11+64];
	xor.b32  	%r1037, %r1037, %r872;
	ld.global.u32 	%r873, [%rd11+68];
	xor.b32  	%r1036, %r1036, %r873;
	ld.global.u32 	%r874, [%rd11+72];
	xor.b32  	%r1035, %r1035, %r874;
	ld.global.u32 	%r875, [%rd11+76];
	xor.b32  	%r1034, %r1034, %r875;
$L__BB0_89:
	and.b32  	%r877, %r846, 16;
	setp.eq.s32 	%p52, %r877, 0;
	@%p52 bra 	$L__BB0_91;
	ld.global.u32 	%r878, [%rd11+80];
	xor.b32  	%r1038, %r1038, %r878;
	ld.global.u32 	%r879, [%rd11+84];
	xor.b32  	%r1037, %r1037, %r879;
	ld.global.u32 	%r880, [%rd11+88];
	xor.b32  	%r1036, %r1036, %r880;
	ld.global.u32 	%r881, [%rd11+92];
	xor.b32  	%r1035, %r1035, %r881;
	ld.global.u32 	%r882, [%rd11+96];
	xor.b32  	%r1034, %r1034, %r882;
$L__BB0_91:
	and.b32  	%r884, %r846, 32;
	setp.eq.s32 	%p53, %r884, 0;
	@%p53 bra 	$L__BB0_93;
	ld.global.u32 	%r885, [%rd11+100];
	xor.b32  	%r1038, %r1038, %r885;
	ld.global.u32 	%r886, [%rd11+104];
	xor.b32  	%r1037, %r1037, %r886;
	ld.global.u32 	%r887, [%rd11+108];
	xor.b32  	%r1036, %r1036, %r887;
	ld.global.u32 	%r888, [%rd11+112];
	xor.b32  	%r1035, %r1035, %r888;
	ld.global.u32 	%r889, [%rd11+116];
	xor.b32  	%r1034, %r1034, %r889;
$L__BB0_93:
	and.b32  	%r891, %r846, 64;
	setp.eq.s32 	%p54, %r891, 0;
	@%p54 bra 	$L__BB0_95;
	ld.global.u32 	%r892, [%rd11+120];
	xor.b32  	%r1038, %r1038, %r892;
	ld.global.u32 	%r893, [%rd11+124];
	xor.b32  	%r1037, %r1037, %r893;
	ld.global.u32 	%r894, [%rd11+128];
	xor.b32  	%r1036, %r1036, %r894;
	ld.global.u32 	%r895, [%rd11+132];
	xor.b32  	%r1035, %r1035, %r895;
	ld.global.u32 	%r896, [%rd11+136];
	xor.b32  	%r1034, %r1034, %r896;
$L__BB0_95:
	and.b32  	%r898, %r846, 128;
	setp.eq.s32 	%p55, %r898, 0;
	@%p55 bra 	$L__BB0_97;
	ld.global.u32 	%r899, [%rd11+140];
	xor.b32  	%r1038, %r1038, %r899;
	ld.global.u32 	%r900, [%rd11+144];
	xor.b32  	%r1037, %r1037, %r900;
	ld.global.u32 	%r901, [%rd11+148];
	xor.b32  	%r1036, %r1036, %r901;
	ld.global.u32 	%r902, [%rd11+152];
	xor.b32  	%r1035, %r1035, %r902;
	ld.global.u32 	%r903, [%rd11+156];
	xor.b32  	%r1034, %r1034, %r903;
$L__BB0_97:
	and.b32  	%r905, %r846, 256;
	setp.eq.s32 	%p56, %r905, 0;
	@%p56 bra 	$L__BB0_99;
	ld.global.u32 	%r906, [%rd11+160];
	xor.b32  	%r1038, %r1038, %r906;
	ld.global.u32 	%r907, [%rd11+164];
	xor.b32  	%r1037, %r1037, %r907;
	ld.global.u32 	%r908, [%rd11+168];
	xor.b32  	%r1036, %r1036, %r908;
	ld.global.u32 	%r909, [%rd11+172];
	xor.b32  	%r1035, %r1035, %r909;
	ld.global.u32 	%r910, [%rd11+176];
	xor.b32  	%r1034, %r1034, %r910;
$L__BB0_99:
	and.b32  	%r912, %r846, 512;
	setp.eq.s32 	%p57, %r912, 0;
	@%p57 bra 	$L__BB0_101;
	ld.global.u32 	%r913, [%rd11+180];
	xor.b32  	%r1038, %r1038, %r913;
	ld.global.u32 	%r914, [%rd11+184];
	xor.b32  	%r1037, %r1037, %r914;
	ld.global.u32 	%r915, [%rd11+188];
	xor.b32  	%r1036, %r1036, %r915;
	ld.global.u32 	%r916, [%rd11+192];
	xor.b32  	%r1035, %r1035, %r916;
	ld.global.u32 	%r917, [%rd11+196];
	xor.b32  	%r1034, %r1034, %r917;
$L__BB0_101:
	and.b32  	%r919, %r846, 1024;
	setp.eq.s32 	%p58, %r919, 0;
	@%p58 bra 	$L__BB0_103;
	ld.global.u32 	%r920, [%rd11+200];
	xor.b32  	%r1038, %r1038, %r920;
	ld.global.u32 	%r921, [%rd11+204];
	xor.b32  	%r1037, %r1037, %r921;
	ld.global.u32 	%r922, [%rd11+208];
	xor.b32  	%r1036, %r1036, %r922;
	ld.global.u32 	%r923, [%rd11+212];
	xor.b32  	%r1035, %r1035, %r923;
	ld.global.u32 	%r924, [%rd11+216];
	xor.b32  	%r1034, %r1034, %r924;
$L__BB0_103:
	and.b32  	%r926, %r846, 2048;
	setp.eq.s32 	%p59, %r926, 0;
	@%p59 bra 	$L__BB0_105;
	ld.global.u32 	%r927, [%rd11+220];
	xor.b32  	%r1038, %r1038, %r927;
	ld.global.u32 	%r928, [%rd11+224];
	xor.b32  	%r1037, %r1037, %r928;
	ld.global.u32 	%r929, [%rd11+228];
	xor.b32  	%r1036, %r1036, %r929;
	ld.global.u32 	%r930, [%rd11+232];
	xor.b32  	%r1035, %r1035, %r930;
	ld.global.u32 	%r931, [%rd11+236];
	xor.b32  	%r1034, %r1034, %r931;
$L__BB0_105:
	and.b32  	%r933, %r846, 4096;
	setp.eq.s32 	%p60, %r933, 0;
	@%p60 bra 	$L__BB0_107;
	ld.global.u32 	%r934, [%rd11+240];
	xor.b32  	%r1038, %r1038, %r934;
	ld.global.u32 	%r935, [%rd11+244];
	xor.b32  	%r1037, %r1037, %r935;
	ld.global.u32 	%r936, [%rd11+248];
	xor.b32  	%r1036, %r1036, %r936;
	ld.global.u32 	%r937, [%rd11+252];
	xor.b32  	%r1035, %r1035, %r937;
	ld.global.u32 	%r938, [%rd11+256];
	xor.b32  	%r1034, %r1034, %r938;
$L__BB0_107:
	and.b32  	%r940, %r846, 8192;
	setp.eq.s32 	%p61, %r940, 0;
	@%p61 bra 	$L__BB0_109;
	ld.global.u32 	%r941, [%rd11+260];
	xor.b32  	%r1038, %r1038, %r941;
	ld.global.u32 	%r942, [%rd11+264];
	xor.b32  	%r1037, %r1037, %r942;
	ld.global.u32 	%r943, [%rd11+268];
	xor.b32  	%r1036, %r1036, %r943;
	ld.global.u32 	%r944, [%rd11+272];
	xor.b32  	%r1035, %r1035, %r944;
	ld.global.u32 	%r945, [%rd11+276];
	xor.b32  	%r1034, %r1034, %r945;
$L__BB0_109:
	and.b32  	%r947, %r846, 16384;
	setp.eq.s32 	%p62, %r947, 0;
	@%p62 bra 	$L__BB0_111;
	ld.global.u32 	%r948, [%rd11+280];
	xor.b32  	%r1038, %r1038, %r948;
	ld.global.u32 	%r949, [%rd11+284];
	xor.b32  	%r1037, %r1037, %r949;
	ld.global.u32 	%r950, [%rd11+288];
	xor.b32  	%r1036, %r1036, %r950;
	ld.global.u32 	%r951, [%rd11+292];
	xor.b32  	%r1035, %r1035, %r951;
	ld.global.u32 	%r952, [%rd11+296];
	xor.b32  	%r1034, %r1034, %r952;
$L__BB0_111:
	and.b32  	%r954, %r846, 32768;
	setp.eq.s32 	%p63, %r954, 0;
	@%p63 bra 	$L__BB0_113;
	ld.global.u32 	%r955, [%rd11+300];
	xor.b32  	%r1038, %r1038, %r955;
	ld.global.u32 	%r956, [%rd11+304];
	xor.b32  	%r1037, %r1037, %r956;
	ld.global.u32 	%r957, [%rd11+308];
	xor.b32  	%r1036, %r1036, %r957;
	ld.global.u32 	%r958, [%rd11+312];
	xor.b32  	%r1035, %r1035, %r958;
	ld.global.u32 	%r959, [%rd11+316];
	xor.b32  	%r1034, %r1034, %r959;
$L__BB0_113:
	add.s32 	%r1217, %r1217, 16;
	setp.ne.s32 	%p64, %r1217, 32;
	@%p64 bra 	$L__BB0_81;
	mad.lo.s32 	%r960, %r1211, -31, %r373;
	add.s32 	%r1211, %r960, 1;
	setp.ne.s32 	%p65, %r1211, 5;
	@%p65 bra 	$L__BB0_80;
	st.local.u32 	[%rd4+4], %r1038;
	st.local.v2.u32 	[%rd4+8], {%r1037, %r1036};
	st.local.v2.u32 	[%rd4+16], {%r1035, %r1034};
$L__BB0_116:
	shr.u64 	%rd54, %rd6, 2;
	add.s32 	%r1021, %r1021, 1;
	setp.gt.u64 	%p66, %rd6, 3;
	@%p66 bra 	$L__BB0_4;
$L__BB0_117:
	ld.param.u32 	%r1014, [rtruncnorm_kernel_param_9];
	ld.param.u64 	%rd51, [rtruncnorm_kernel_param_2];
	cvta.to.global.u64 	%rd13, %rd51;
	setp.gt.s32 	%p67, %r1014, 1;
	@%p67 bra 	$L__BB0_125;
	mul.wide.s32 	%rd36, %r1, 4;
	add.s64 	%rd37, %rd3, %rd36;
	ld.global.f32 	%f145, [%rd37];
	bra.uni 	$L__BB0_120;
$L__BB0_119:
	not.pred 	%p76, %p84;
	@%p76 bra 	$L__BB0_135;
$L__BB0_120:
	ld.param.u64 	%rd53, [rtruncnorm_kernel_param_5];
	mul.wide.s32 	%rd47, %r1, 4;
	add.s64 	%rd14, %rd3, %rd47;
	cvta.to.global.u64 	%rd48, %rd53;
	add.s64 	%rd15, %rd48, %rd47;
	add.s64 	%rd16, %rd2, %rd47;
	add.s64 	%rd17, %rd13, %rd47;
	add.s64 	%rd18, %rd1, %rd47;
$L__BB0_121:
	mov.u32 	%r581, %r1036;
	mov.u32 	%r580, %r1035;
	mov.u32 	%r1036, %r1034;
	abs.f32 	%f14, %f145;
	setp.ne.f32 	%p77, %f14, 0f7F800000;
	@%p77 bra 	$L__BB0_123;
	ld.global.f32 	%f55, [%rd15];
	neg.f32 	%f56, %f55;
	st.global.f32 	[%rd14], %f56;
	mov.b32 	%r984, 2147483647;
	st.global.u32 	[%rd15], %r984;
	ld.global.f32 	%f145, [%rd14];
$L__BB0_123:
	shr.u32 	%r985, %r1038, 2;
	xor.b32  	%r986, %r985, %r1038;
	shl.b32 	%r987, %r1036, 4;
	shl.b32 	%r988, %r986, 1;
	xor.b32  	%r989, %r988, %r987;
	xor.b32  	%r990, %r989, %r986;
	xor.b32  	%r1035, %r990, %r1036;
	add.s32 	%r991, %r1322, %r1035;
	add.s32 	%r992, %r991, 362437;
	cvt.rn.f32.u32 	%f57, %r992;
	fma.rn.f32 	%f58, %f57, 0f2F800000, 0f2F000000;
	fma.rn.f32 	%f59, %f145, %f145, 0f40800000;
	sqrt.rn.f32 	%f60, %f59;
	add.f32 	%f61, %f145, %f60;
	mul.f32 	%f18, %f61, 0f3F000000;
	setp.lt.f32 	%p78, %f58, 0f00800000;
	mul.f32 	%f62, %f58, 0f4B000000;
	selp.f32 	%f63, %f62, %f58, %p78;
	selp.f32 	%f64, 0fC1B80000, 0f00000000, %p78;
	mov.b32 	%r993, %f63;
	add.s32 	%r994, %r993, -1059760811;
	and.b32  	%r995, %r994, -8388608;
	sub.s32 	%r996, %r993, %r995;
	mov.b32 	%f65, %r996;
	cvt.rn.f32.s32 	%f66, %r995;
	fma.rn.f32 	%f67, %f66, 0f34000000, %f64;
	add.f32 	%f68, %f65, 0fBF800000;
	fma.rn.f32 	%f69, %f68, 0fBE055027, 0f3E1039F6;
	fma.rn.f32 	%f70, %f69, %f68, 0fBDF8CDCC;
	fma.rn.f32 	%f71, %f70, %f68, 0f3E0F2955;
	fma.rn.f32 	%f72, %f71, %f68, 0fBE2AD8B9;
	fma.rn.f32 	%f73, %f72, %f68, 0f3E4CED0B;
	fma.rn.f32 	%f74, %f73, %f68, 0fBE7FFF22;
	fma.rn.f32 	%f75, %f74, %f68, 0f3EAAAA78;
	fma.rn.f32 	%f76, %f75, %f68, 0fBF000000;
	mul.f32 	%f77, %f68, %f76;
	fma.rn.f32 	%f78, %f77, %f68, %f68;
	fma.rn.f32 	%f79, %f67, 0f3F317218, %f78;
	setp.gt.u32 	%p79, %r993, 2139095039;
	fma.rn.f32 	%f80, %f63, 0f7F800000, 0f7F800000;
	selp.f32 	%f81, %f80, %f79, %p79;
	setp.eq.f32 	%p80, %f63, 0f00000000;
	selp.f32 	%f82, 0fFF800000, %f81, %p80;
	div.rn.f32 	%f83, %f82, %f18;
	sub.f32 	%f19, %f145, %f83;
	setp.geu.f32 	%p81, %f145, %f18;
	@%p81 bra 	$L__BB0_131;
	sub.f32 	%f114, %f18, %f19;
	neg.f32 	%f115, %f114;
	mul.f32 	%f116, %f114, %f115;
	mul.f32 	%f117, %f116, 0f3F000000;
	fma.rn.f32 	%f118, %f117, 0f3BBB989D, 0f3F000000;
	cvt.sat.f32.f32 	%f119, %f118;
	mov.f32 	%f120, 0f4B400001;
	mov.f32 	%f121, 0f437C0000;
	fma.rm.f32 	%f122, %f119, %f121, %f120;
	add.f32 	%f123, %f122, 0fCB40007F;
	neg.f32 	%f124, %f123;
	fma.rn.f32 	%f125, %f117, 0f3FB8AA3B, %f124;
	fma.rn.f32 	%f126, %f117, 0f32A57060, %f125;
	mov.b32 	%r1001, %f122;
	shl.b32 	%r1002, %r1001, 23;
	mov.b32 	%f127, %r1002;
	ex2.approx.ftz.f32 	%f128, %f126;
	mul.f32 	%f147, %f128, %f127;
	bra.uni 	$L__BB0_132;
$L__BB0_125:
	mov.b32 	%r1321, 1;
	mov.b32 	%r1320, 0;
	mov.f32 	%f140, 0f00000000;
	mul.wide.s32 	%rd38, %r1, 4;
	add.s64 	%rd39, %rd13, %rd38;
	add.s64 	%rd40, %rd2, %rd38;
	add.s64 	%rd42, %rd1, %rd38;
	add.s64 	%rd43, %rd3, %rd38;
	mov.u32 	%r1315, %r1034;
	mov.u32 	%r1316, %r1035;
	mov.u32 	%r1317, %r1036;
$L__BB0_126:
	ld.global.f32 	%f4, [%rd39];
	ld.global.f32 	%f5, [%rd40];
	setp.eq.s32 	%p68, %r1320, 1;
	mov.b32 	%r1320, 0;
	mov.f32 	%f141, %f140;
	@%p68 bra 	$L__BB0_128;
	shr.u32 	%r965, %r1038, 2;
	xor.b32  	%r966, %r965, %r1038;
	shl.b32 	%r967, %r1315, 4;
	shl.b32 	%r968, %r966, 1;
	xor.b32  	%r969, %r968, %r967;
	xor.b32  	%r970, %r969, %r966;
	xor.b32  	%r1035, %r970, %r1315;
	add.s32 	%r971, %r1322, %r1035;
	add.s32 	%r972, %r971, 362437;
	shr.u32 	%r973, %r1037, 2;
	xor.b32  	%r974, %r973, %r1037;
	shl.b32 	%r975, %r1035, 4;
	shl.b32 	%r976, %r974, 1;
	xor.b32  	%r977, %r976, %r975;
	xor.b32  	%r978, %r977, %r974;
	xor.b32  	%r1034, %r978, %r1035;
	add.s32 	%r1322, %r1322, 724874;
	add.s32 	%r979, %r1034, %r1322;
	cvt.rn.f32.u32 	%f25, %r972;
	fma.rn.f32 	%f26, %f25, 0f2F800000, 0f2F000000;
	cvt.rn.f32.u32 	%f27, %r979;
	fma.rn.f32 	%f28, %f27, 0f30C90FDB, 0f30490FDB;
	setp.lt.f32 	%p69, %f26, 0f00800000;
	mul.f32 	%f29, %f26, 0f4B000000;
	selp.f32 	%f30, %f29, %f26, %p69;
	selp.f32 	%f31, 0fC1B80000, 0f00000000, %p69;
	mov.b32 	%r980, %f30;
	add.s32 	%r981, %r980, -1059760811;
	and.b32  	%r982, %r981, -8388608;
	sub.s32 	%r983, %r980, %r982;
	mov.b32 	%f32, %r983;
	cvt.rn.f32.s32 	%f33, %r982;
	fma.rn.f32 	%f34, %f33, 0f34000000, %f31;
	add.f32 	%f35, %f32, 0fBF800000;
	fma.rn.f32 	%f36, %f35, 0fBE055027, 0f3E1039F6;
	fma.rn.f32 	%f37, %f36, %f35, 0fBDF8CDCC;
	fma.rn.f32 	%f38, %f37, %f35, 0f3E0F2955;
	fma.rn.f32 	%f39, %f38, %f35, 0fBE2AD8B9;
	fma.rn.f32 	%f40, %f39, %f35, 0f3E4CED0B;
	fma.rn.f32 	%f41, %f40, %f35, 0fBE7FFF22;
	fma.rn.f32 	%f42, %f41, %f35, 0f3EAAAA78;
	fma.rn.f32 	%f43, %f42, %f35, 0fBF000000;
	mul.f32 	%f44, %f35, %f43;
	fma.rn.f32 	%f45, %f44, %f35, %f35;
	fma.rn.f32 	%f46, %f34, 0f3F317218, %f45;
	setp.gt.u32 	%p70, %r980, 2139095039;
	fma.rn.f32 	%f47, %f30, 0f7F800000, 0f7F800000;
	selp.f32 	%f48, %f47, %f46, %p70;
	setp.eq.f32 	%p71, %f30, 0f00000000;
	mul.f32 	%f49, %f48, 0fC0000000;
	selp.f32 	%f50, 0f7F800000, %f49, %p71;
	sqrt.rn.f32 	%f51, %f50;
	sin.approx.f32 	%f52, %f28;
	cos.approx.f32 	%f53, %f28;
	mul.f32 	%f141, %f51, %f52;
	mul.f32 	%f140, %f51, %f53;
	mov.b32 	%r1320, 1;
	mov.u32 	%r1036, %r1315;
	mov.u32 	%r1037, %r1316;
	mov.u32 	%r1038, %r1317;
$L__BB0_128:
	fma.rn.f32 	%f10, %f5, %f141, %f4;
	st.global.f32 	[%rd42], %f10;
	ld.global.f32 	%f145, [%rd43];
	setp.ltu.f32 	%p73, %f10, %f145;
	mov.pred 	%p84, -1;
	@%p73 bra 	$L__BB0_130;
	ld.param.u64 	%rd52, [rtruncnorm_kernel_param_5];
	cvta.to.global.u64 	%rd44, %rd52;
	mul.wide.s32 	%rd45, %r1, 4;
	add.s64 	%rd46, %rd44, %rd45;
	ld.global.f32 	%f54, [%rd46];
	setp.gtu.f32 	%p84, %f10, %f54;
$L__BB0_130:
	ld.param.u32 	%r1015, [rtruncnorm_kernel_param_9];
	add.s32 	%r1321, %r1321, 1;
	setp.lt.s32 	%p74, %r1321, %r1015;
	and.pred  	%p75, %p84, %p74;
	mov.u32 	%r1315, %r1034;
	mov.u32 	%r1316, %r1035;
	mov.u32 	%r1317, %r1036;
	@%p75 bra 	$L__BB0_126;
	bra.uni 	$L__BB0_119;
$L__BB0_131:
	sub.f32 	%f84, %f18, %f19;
	neg.f32 	%f85, %f84;
	mul.f32 	%f86, %f84, %f85;
	mul.f32 	%f87, %f86, 0f3F000000;
	fma.rn.f32 	%f88, %f87, 0f3BBB989D, 0f3F000000;
	cvt.sat.f32.f32 	%f89, %f88;
	mov.f32 	%f90, 0f4B400001;
	mov.f32 	%f91, 0f437C0000;
	fma.rm.f32 	%f92, %f89, %f91, %f90;
	add.f32 	%f93, %f92, 0fCB40007F;
	neg.f32 	%f94, %f93;
	fma.rn.f32 	%f95, %f87, 0f3FB8AA3B, %f94;
	fma.rn.f32 	%f96, %f87, 0f32A57060, %f95;
	mov.b32 	%r997, %f92;
	shl.b32 	%r998, %r997, 23;
	mov.b32 	%f97, %r998;
	ex2.approx.ftz.f32 	%f98, %f96;
	mul.f32 	%f99, %f98, %f97;
	sub.f32 	%f100, %f145, %f18;
	neg.f32 	%f101, %f100;
	mul.f32 	%f102, %f100, %f101;
	mul.f32 	%f103, %f102, 0f3F000000;
	fma.rn.f32 	%f104, %f103, 0f3BBB989D, 0f3F000000;
	cvt.sat.f32.f32 	%f105, %f104;
	fma.rm.f32 	%f106, %f105, %f91, %f90;
	add.f32 	%f107, %f106, 0fCB40007F;
	neg.f32 	%f108, %f107;
	fma.rn.f32 	%f109, %f103, 0f3FB8AA3B, %f108;
	fma.rn.f32 	%f110, %f103, 0f32A57060, %f109;
	mov.b32 	%r999, %f106;
	shl.b32 	%r1000, %r999, 23;
	mov.b32 	%f111, %r1000;
	ex2.approx.ftz.f32 	%f112, %f110;
	mul.f32 	%f113, %f112, %f111;
	mul.f32 	%f147, %f99, %f113;
$L__BB0_132:
	shr.u32 	%r1003, %r1037, 2;
	xor.b32  	%r1004, %r1003, %r1037;
	shl.b32 	%r1005, %r1035, 4;
	shl.b32 	%r1006, %r1004, 1;
	xor.b32  	%r1007, %r1006, %r1005;
	xor.b32  	%r1008, %r1007, %r1004;
	xor.b32  	%r1034, %r1008, %r1035;
	add.s32 	%r1322, %r1322, 724874;
	add.s32 	%r1009, %r1034, %r1322;
	cvt.rn.f32.u32 	%f129, %r1009;
	fma.rn.f32 	%f130, %f129, 0f2F800000, 0f2F000000;
	setp.geu.f32 	%p82, %f130, %f147;
	mov.u32 	%r1037, %r580;
	mov.u32 	%r1038, %r581;
	@%p82 bra 	$L__BB0_121;
	setp.ne.f32 	%p83, %f14, 0f7F800000;
	ld.global.f32 	%f131, [%rd16];
	ld.global.f32 	%f132, [%rd17];
	fma.rn.f32 	%f133, %f19, %f131, %f132;
	st.global.f32 	[%rd18], %f133;
	@%p83 bra 	$L__BB0_135;
	ld.global.f32 	%f134, [%rd16];
	ld.global.f32 	%f135, [%rd17];
	mul.f32 	%f136, %f19, %f134;
	sub.f32 	%f137, %f135, %f136;
	st.global.f32 	[%rd18], %f137;
$L__BB0_135:
	ret;

}


// ===== COMPILED SASS (sm_100) =====

	.target	sm_100

	.elftype	@"ET_EXEC"


//--------------------- .note.nv.tkinfo           --------------------------
	.section	.note.nv.tkinfo,"",@"SHT_NOTE"
	.sectionflags	@"SHF_NOTE_NV_TKINFO"
	.tkinfo
        /*0018*/ 	.word	0x00000002
        /*0030*/ 	.string	""
        /*0030*/ 	.string	"ptxas"
        /*0030*/ 	.string	"Cuda compilation tools, release 13.0, V13.0.88"
        /*0030*/ 	.string	"Build cuda_13.0.r13.0/compiler.36424714_0"
        /*0030*/ 	.string	"-arch sm_100 -m 64 "



//--------------------- .note.nv.cuinfo           --------------------------
	.section	.note.nv.cuinfo,"",@"SHT_NOTE"
	.sectionflags	@"SHF_NOTE_NV_CUINFO"
        /*0018*/ 	.short	0x0002
        /*001a*/ 	.short	0x0064
        /*001c*/ 	.short	0x0082
	.zero		2


//--------------------- .nv.info                  --------------------------
	.section	.nv.info,"",@"SHT_CUDA_INFO"
	.align	4


	//----- nvinfo : EIATTR_REGCOUNT
	.align		4
        /*0000*/ 	.byte	0x04, 0x2f
        /*0002*/ 	.short	(.L_11 - .L_10)
	.align		4
.L_10:
        /*0004*/ 	.word	index@(rtruncnorm_kernel)
        /*0008*/ 	.word	0x00000022


	//----- nvinfo : EIATTR_FRAME_SIZE
	.align		4
.L_11:
        /*000c*/ 	.byte	0x04, 0x11
        /*000e*/ 	.short	(.L_13 - .L_12)
	.align		4
.L_12:
        /*0010*/ 	.word	index@($__internal_1_$__cuda_sm3x_div_rn_noftz_f32_slowpath)
        /*0014*/ 	.word	0x00000030


	//----- nvinfo : EIATTR_FRAME_SIZE
	.align		4
.L_13:
        /*0018*/ 	.byte	0x04, 0x11
        /*001a*/ 	.short	(.L_15 - .L_14)
	.align		4
.L_14:
        /*001c*/ 	.word	index@($__internal_0_$__cuda_sm20_sqrt_rn_f32_slowpath)
        /*0020*/ 	.word	0x00000030


	//----- nvinfo : EIATTR_FRAME_SIZE
	.align		4
.L_15:
        /*0024*/ 	.byte	0x04, 0x11
        /*0026*/ 	.short	(.L_17 - .L_16)
	.align		4
.L_16:
        /*0028*/ 	.word	index@(rtruncnorm_kernel)
        /*002c*/ 	.word	0x00000030


	//----- nvinfo : EIATTR_MIN_STACK_SIZE
	.align		4
.L_17:
        /*0030*/ 	.byte	0x04, 0x12
        /*0032*/ 	.short	(.L_19 - .L_18)
	.align		4
.L_18:
        /*0034*/ 	.word	index@(rtruncnorm_kernel)
        /*0038*/ 	.word	0x00000030
.L_19:


//--------------------- .nv.compat                --------------------------
	.section	.nv.compat,"",@"SHT_CUDA_COMPAT_INFO"
	.align	4
        /*0000*/ 	.byte	0x02, 0x09, 0x00, 0x00, 0x02, 0x02, 0x01, 0x00, 0x02, 0x05, 0x05, 0x00, 0x03, 0x07, 0x01, 0x01
        /*0010*/ 	.byte	0x02, 0x03, 0x00, 0x00, 0x02, 0x06, 0x01, 0x00, 0x04, 0x0b, 0x08, 0x00, 0x01, 0x00, 0x00, 0x00
        /*0020*/ 	.byte	0x00, 0x00, 0x00, 0x00


//--------------------- .nv.info.rtruncnorm_kernel --------------------------
	.section	.nv.info.rtruncnorm_kernel,"",@"SHT_CUDA_INFO"
	.sectionflags	@""
	.align	4


	//----- nvinfo : EIATTR_CUDA_API_VERSION
	.align		4
        /*0000*/ 	.byte	0x04, 0x37
        /*0002*/ 	.short	(.L_21 - .L_20)
.L_20:
        /*0004*/ 	.word	0x00000082


	//----- nvinfo : EIATTR_KPARAM_INFO
	.align		4
.L_21:
        /*0008*/ 	.byte	0x04, 0x17
        /*000a*/ 	.short	(.L_23 - .L_22)
.L_22:
        /*000c*/ 	.word	0x00000000
        /*0010*/ 	.short	0x0009
        /*0012*/ 	.short	0x003c
        /*0014*/ 	.byte	0x00, 0xf0, 0x11, 0x00


	//----- nvinfo : EIATTR_KPARAM_INFO
	.align		4
.L_23:
        /*0018*/ 	.byte	0x04, 0x17
        /*001a*/ 	.short	(.L_25 - .L_24)
.L_24:
        /*001c*/ 	.word	0x00000000
        /*0020*/ 	.short	0x0008
        /*0022*/ 	.short	0x0038
        /*0024*/ 	.byte	0x00, 0xf0, 0x11, 0x00


	//----- nvinfo : EIATTR_KPARAM_INFO
	.align		4
.L_25:
        /*0028*/ 	.byte	0x04, 0x17
        /*002a*/ 	.short	(.L_27 - .L_26)
.L_26:
        /*002c*/ 	.word	0x00000000
        /*0030*/ 	.short	0x0007
        /*0032*/ 	.short	0x0034
        /*0034*/ 	.byte	0x00, 0xf0, 0x11, 0x00


	//----- nvinfo : EIATTR_KPARAM_INFO
	.align		4
.L_27:
        /*0038*/ 	.byte	0x04, 0x17
        /*003a*/ 	.short	(.L_29 - .L_28)
.L_28:
        /*003c*/ 	.word	0x00000000
        /*0040*/ 	.short	0x0006
        /*0042*/ 	.short	0x0030
        /*0044*/ 	.byte	0x00, 0xf0, 0x11, 0x00


	//----- nvinfo : EIATTR_KPARAM_INFO
	.align		4
.L_29:
        /*0048*/ 	.byte	0x04, 0x17
        /*004a*/ 	.short	(.L_31 - .L_30)
.L_30:
        /*004c*/ 	.word	0x00000000
        /*0050*/ 	.short	0x0005
        /*0052*/ 	.short	0x0028
        /*0054*/ 	.byte	0x00, 0xf5, 0x21, 0x00


	//----- nvinfo : EIATTR_KPARAM_INFO
	.align		4
.L_31:
        /*0058*/ 	.byte	0x04, 0x17
        /*005a*/ 	.short	(.L_33 - .L_32)
.L_32:
        /*005c*/ 	.word	0x00000000
        /*0060*/ 	.short	0x0004
        /*0062*/ 	.short	0x0020
        /*0064*/ 	.byte	0x00, 0xf5, 0x21, 0x00


	//----- nvinfo : EIATTR_KPARAM_INFO
	.align		4
.L_33:
        /*0068*/ 	.byte	0x04, 0x17
        /*006a*/ 	.short	(.L_35 - .L_34)
.L_34:
        /*006c*/ 	.word	0x00000000
        /*0070*/ 	.short	0x0003
        /*0072*/ 	.short	0x0018
        /*0074*/ 	.byte	0x00, 0xf5, 0x21, 0x00


	//----- nvinfo : EIATTR_KPARAM_INFO
	.align		4
.L_35:
        /*0078*/ 	.byte	0x04, 0x17
        /*007a*/ 	.short	(.L_37 - .L_36)
.L_36:
        /*007c*/ 	.word	0x00000000
        /*0080*/ 	.short	0x0002
        /*0082*/ 	.short	0x0010
        /*0084*/ 	.byte	0x00, 0xf5, 0x21, 0x00


	//----- nvinfo : EIATTR_KPARAM_INFO
	.align		4
.L_37:
        /*0088*/ 	.byte	0x04, 0x17
        /*008a*/ 	.short	(.L_39 - .L_38)
.L_38:
        /*008c*/ 	.word	0x00000000
        /*0090*/ 	.short	0x0001
        /*0092*/ 	.short	0x0008
        /*0094*/ 	.byte	0x00, 0xf0, 0x11, 0x00


	//----- nvinfo : EIATTR_KPARAM_INFO
	.align		4
.L_39:
        /*0098*/ 	.byte	0x04, 0x17
        /*009a*/ 	.short	(.L_41 - .L_40)
.L_40:
        /*009c*/ 	.word	0x00000000
        /*00a0*/ 	.short	0x0000
        /*00a2*/ 	.short	0x0000
        /*00a4*/ 	.byte	0x00, 0xf5, 0x21, 0x00


	//----- nvinfo : EIATTR_SPARSE_MMA_MASK
	.align		4
.L_41:
        /*00a8*/ 	.byte	0x03, 0x50
        /*00aa*/ 	.short	0x0000


	//----- nvinfo : EIATTR_MAXREG_COUNT
	.align		4
        /*00ac*/ 	.byte	0x03, 0x1b
        /*00ae*/ 	.short	0x00ff


	//----- nvinfo : EIATTR_EXTERNS
	.align		4
        /*00b0*/ 	.byte	0x04, 0x0f
        /*00b2*/ 	.short	(.L_43 - .L_42)


	//   ....[0]....
	.align		4
.L_42:
        /*00b4*/ 	.word	index@(vprintf)


	//----- nvinfo : EIATTR_MERCURY_ISA_VERSION
	.align		4
.L_43:
        /*00b8*/ 	.byte	0x03, 0x5f
        /*00ba*/ 	.short	0x0101


	//----- nvinfo : EIATTR_VRC_CTA_INIT_COUNT
	.align		4
        /*00bc*/ 	.byte	0x02, 0x4a
	.zero		1
	.zero		1


	//----- nvinfo : EIATTR_SYSCALL_OFFSETS
	.align		4
        /*00c0*/ 	.byte	0x04, 0x46
        /*00c2*/ 	.short	(.L_45 - .L_44)


	//   ....[0]....
.L_44:
        /*00c4*/ 	.word	0x000001a0


	//----- nvinfo : EIATTR_EXIT_INSTR_OFFSETS
	.align		4
.L_45:
        /*00c8*/ 	.byte	0x04, 0x1c
        /*00ca*/ 	.short	(.L_47 - .L_46)


	//   ....[0]....
.L_46:
        /*00cc*/ 	.word	0x000001b0


	//   ....[1]....
        /*00d0*/ 	.word	0x00004c20


	//   ....[2]....
        /*00d4*/ 	.word	0x00005640


	//   ....[3]....
        /*00d8*/ 	.word	0x000056d0


	//----- nvinfo : EIATTR_CRS_STACK_SIZE
	.align		4
.L_47:
        /*00dc*/ 	.byte	0x04, 0x1e
        /*00de*/ 	.short	(.L_49 - .L_48)
.L_48:
        /*00e0*/ 	.word	0x00000000


	//----- nvinfo : EIATTR_CBANK_PARAM_SIZE
	.align		4
.L_49:
        /*00e4*/ 	.byte	0x03, 0x19
        /*00e6*/ 	.short	0x0040


	//----- nvinfo : EIATTR_PARAM_CBANK
	.align		4
        /*00e8*/ 	.byte	0x04, 0x0a
        /*00ea*/ 	.short	(.L_51 - .L_50)
	.align		4
.L_50:
        /*00ec*/ 	.word	index@(.nv.constant0.rtruncnorm_kernel)
        /*00f0*/ 	.short	0x0380
        /*00f2*/ 	.short	0x0040


	//----- nvinfo : EIATTR_SW_WAR
	.align		4
.L_51:
        /*00f4*/ 	.byte	0x04, 0x36
        /*00f6*/ 	.short	(.L_53 - .L_52)
.L_52:
        /*00f8*/ 	.word	0x00000008
.L_53:


//--------------------- .nv.callgraph             --------------------------
	.section	.nv.callgraph,"",@"SHT_CUDA_CALLGRAPH"
	.align	4
	.sectionentsize	8
	.align		4
        /*0000*/ 	.word	0x00000000
	.align		4
        /*0004*/ 	.word	0xffffffff
	.align		4
        /*0008*/ 	.word	index@(rtruncnorm_kernel)
	.align		4
        /*000c*/ 	.word	index@(vprintf)
	.align		4
        /*0010*/ 	.word	0x00000000
	.align		4
        /*0014*/ 	.word	0xfffffffe
	.align		4
        /*0018*/ 	.word	0x00000000
	.align		4
        /*001c*/ 	.word	0xfffffffd
	.align		4
        /*0020*/ 	.word	0x00000000
	.align		4
        /*0024*/ 	.word	0xfffffffc


//--------------------- .nv.constant4             --------------------------
	.section	.nv.constant4,"a",@progbits
	.align	8
	.align		8
.nv.constant4:
        /*0000*/ 	.dword	vprintf
	.align		8
        /*0008*/ 	.dword	precalc_xorwow_matrix
	.align		8
        /*0010*/ 	.dword	precalc_xorwow_offset_matrix
	.align		8
        /*0018*/ 	.dword	mrg32k3aM1
	.align		8
        /*0020*/ 	.dword	mrg32k3aM2
	.align		8
        /*0028*/ 	.dword	mrg32k3aM1SubSeq
	.align		8
        /*0030*/ 	.dword	mrg32k3aM2SubSeq
	.align		8
        /*0038*/ 	.dword	mrg32k3aM1Seq
	.align		8
        /*0040*/ 	.dword	mrg32k3aM2Seq
	.align		8
        /*0048*/ 	.dword	$str


//--------------------- .nv.constant3             --------------------------
	.section	.nv.constant3,"a",@progbits
	.align	8
.nv.constant3:
	.type		__cr_lgamma_table,@object
	.size		__cr_lgamma_table,(.L_8 - __cr_lgamma_table)
__cr_lgamma_table:
        /*0000*/ 	.byte	0x00, 0x00, 0x00, 0x00, 0x00, 0x00, 0x00, 0x00, 0x00, 0x00, 0x00, 0x00, 0x00, 0x00, 0x00, 0x00
        /*0010*/ 	.byte	0xef, 0x39, 0xfa, 0xfe, 0x42, 0x2e, 0xe6, 0x3f, 0x02, 0x20, 0x2a, 0xfa, 0x0b, 0xab, 0xfc, 0x3f
        /*0020*/ 	.byte	0xf9, 0x2c, 0x92, 0x7c, 0xa7, 0x6c, 0x09, 0x40, 0xc9, 0x79, 0x44, 0x3c, 0x64, 0x26, 0x13, 0x40
        /*0030*/ 	.byte	0xca, 0x01, 0xcf, 0x3a, 0x27, 0x51, 0x1a, 0x40, 0x30, 0xcc, 0x2d, 0xf3, 0xe1, 0x0c, 0x21, 0x40
        /*0040*/ 	.byte	0x0d, 0xb7, 0xfc, 0x82, 0x8e, 0x35, 0x25, 0x40
.L_8:


//--------------------- .text.rtruncnorm_kernel   --------------------------
	.section	.text.rtruncnorm_kernel,"ax",@progbits
	.align	128
        .global         rtruncnorm_kernel
        .type           rtruncnorm_kernel,@function
        .size           rtruncnorm_kernel,(.L_x_44 - rtruncnorm_kernel)
        .other          rtruncnorm_kernel,@"STO_CUDA_ENTRY STV_DEFAULT"
rtruncnorm_kernel:
.text.rtruncnorm_kernel:
[----:B------:R-:W0:Y:S01]  /*0000*/  LDC R1, c[0x0][0x37c] ;  /* 0x0000df00ff017b82 */ /* 0x000e220000000800 */
[----:B------:R-:W1:Y:S07]  /*0010*/  S2R R3, SR_TID.Z ;  /* 0x0000000000037919 */ /* 0x000e6e0000002300 */
[----:B------:R-:W-:Y:S01]  /*0020*/  S2UR UR4, SR_CTAID.X ;  /* 0x00000000000479c3 */ /* 0x000fe20000002500 */
[----:B------:R-:W2:Y:S01]  /*0030*/  LDCU UR6, c[0x0][0x370] ;  /* 0x00006e00ff0677ac */ /* 0x000ea20008000800 */
[----:B0-----:R-:W-:Y:S01]  /*0040*/  VIADD R1, R1, 0xffffffd0 ;  /* 0xffffffd001017836 */ /* 0x001fe20000000000 */
[----:B------:R-:W0:Y:S01]  /*0050*/  S2R R5, SR_TID.Y ;  /* 0x0000000000057919 */ /* 0x000e220000002200 */
[----:B------:R-:W3:Y:S01]  /*0060*/  LDCU UR7, c[0x0][0x360] ;  /* 0x00006c00ff0777ac */ /* 0x000ee20008000800 */
[----:B------:R-:W3:Y:S03]  /*0070*/  S2R R7, SR_TID.X ;  /* 0x0000000000077919 */ /* 0x000ee60000002100 */
[----:B------:R-:W2:Y:S01]  /*0080*/  S2UR UR5, SR_CTAID.Y ;  /* 0x00000000000579c3 */ /* 0x000ea20000002600 */
[----:B------:R-:W0:Y:S01]  /*0090*/  LDCU UR8, c[0x0][0x364] ;  /* 0x00006c80ff0877ac */ /* 0x000e220008000800 */
[----:B------:R-:W4:Y:S06]  /*00a0*/  LDCU UR36, c[0x0][0x3bc] ;  /* 0x00007780ff2477ac */ /* 0x000f2c0008000800 */
[----:B------:R-:W1:Y:S01]  /*00b0*/  LDC R0, c[0x0][0x368] ;  /* 0x0000da00ff007b82 */ /* 0x000e620000000800 */
[----:B--2---:R-:W-:Y:S01]  /*00c0*/  UIMAD UR4, UR5, UR6, UR4 ;  /* 0x00000006050472a4 */ /* 0x004fe2000f8e0204 */
[----:B------:R-:W2:Y:S05]  /*00d0*/  LDCU UR5, c[0x0][0x388] ;  /* 0x00007100ff0577ac */ /* 0x000eaa0008000800 */
[----:B-1----:R-:W-:-:S04]  /*00e0*/  IMAD R0, R0, UR4, R3 ;  /* 0x0000000400007c24 */ /* 0x002fc8000f8e0203 */
[----:B0-----:R-:W-:-:S04]  /*00f0*/  IMAD R0, R0, UR8, R5 ;  /* 0x0000000800007c24 */ /* 0x001fc8000f8e0205 */
[----:B---3--:R-:W-:-:S05]  /*0100*/  IMAD R8, R0, UR7, R7 ;  /* 0x0000000700087c24 */ /* 0x008fca000f8e0207 */
[----:B--2---:R-:W-:-:S13]  /*0110*/  ISETP.GT.AND P0, PT, R8, UR5, PT ;  /* 0x0000000508007c0c */ /* 0x004fda000bf04270 */
[----:B----4-:R-:W-:Y:S05]  /*0120*/  @!P0 BRA `(.L_x_0) ;  /* 0x0000000000248947 */ /* 0x010fea0003800000 */
[----:B------:R-:W-:Y:S01]  /*0130*/  MOV R0, 0x0 ;  /* 0x0000000000007802 */ /* 0x000fe20000000f00 */
[----:B------:R-:W0:Y:S01]  /*0140*/  LDCU.64 UR4, c[0x4][0x48] ;  /* 0x01000900ff0477ac */ /* 0x000e220008000a00 */
[----:B------:R-:W-:Y:S02]  /*0150*/  CS2R R6, SRZ ;  /* 0x0000000000067805 */ /* 0x000fe4000001ff00 */
[----:B------:R1:W2:Y:S01]  /*0160*/  LDC.64 R2, c[0x4][R0] ;  /* 0x0100000000027b82 */ /* 0x0002a20000000a00 */
[----:B0-----:R-:W-:Y:S02]  /*0170*/  IMAD.U32 R4, RZ, RZ, UR4 ;  /* 0x00000004ff047e24 */ /* 0x001fe4000f8e00ff */
[----:B-1----:R-:W-:-:S07]  /*0180*/  IMAD.U32 R5, RZ, RZ, UR5 ;  /* 0x00000005ff057e24 */ /* 0x002fce000f8e00ff */
[----:B------:R-:W-:-:S07]  /*0190*/  LEPC R20, `(.L_x_1) ;  /* 0x000000001014794e */ /* 0x000fce0000000000 */
[----:B--2---:R-:W-:Y:S05]  /*01a0*/  CALL.ABS.NOINC R2 ;  /* 0x0000000002007343 */ /* 0x004fea0003c00000 */
.L_x_1:
[----:B------:R-:W-:Y:S05]  /*01b0*/  EXIT ;  /* 0x000000000000794d */ /* 0x000fea0003800000 */
.L_x_0:
[----:B------:R-:W0:Y:S01]  /*01c0*/  LDC.64 R2, c[0x0][0x3b0] ;  /* 0x0000ec00ff027b82 */ /* 0x000e220000000a00 */
[----:B------:R-:W-:Y:S01]  /*01d0*/  IMAD.MOV.U32 R4, RZ, RZ, -0x266e14b1 ;  /* 0xd991eb4fff047424 */ /* 0x000fe200078e00ff */
[----:B------:R-:W1:Y:S06]  /*01e0*/  LDCU UR7, c[0x0][0x3b8] ;  /* 0x00007700ff0777ac */ /* 0x000e6c0008000800 */
[----:B------:R-:W2:Y:S01]  /*01f0*/  LDC.64 R22, c[0x0][0x358] ;  /* 0x0000d600ff167b82 */ /* 0x000ea20000000a00 */
[----:B-1----:R-:W-:Y:S01]  /*0200*/  UISETP.NE.AND UP0, UPT, UR7, URZ, UPT ;  /* 0x000000ff0700728c */ /* 0x002fe2000bf05270 */
[----:B0-----:R-:W-:-:S05]  /*0210*/  IMAD R0, R8, R3, R2 ;  /* 0x0000000308007224 */ /* 0x001fca00078e0202 */
[C---:B------:R-:W-:Y:S02]  /*0220*/  LOP3.LUT R2, R0.reuse, 0xaad26b49, RZ, 0x3c, !PT ;  /* 0xaad26b4900027812 */ /* 0x040fe400078e3cff */
[----:B------:R-:W-:-:S03]  /*0230*/  ISETP.GT.AND P0, PT, R0, -0x1, PT ;  /* 0xffffffff0000780c */ /* 0x000fc60003f04270 */
[----:B------:R-:W-:Y:S01]  /*0240*/  IMAD R3, R2, 0x4182bed5, RZ ;  /* 0x4182bed502037824 */ /* 0x000fe200078e02ff */
[----:B------:R-:W-:-:S03]  /*0250*/  SEL R2, R4, 0x8bf16996, P0 ;  /* 0x8bf1699604027807 */ /* 0x000fc60000000000 */
[C---:B------:R-:W-:Y:S01]  /*0260*/  VIADD R7, R3.reuse, 0x75bcd15 ;  /* 0x075bcd1503077836 */ /* 0x040fe20000000000 */
[C---:B------:R-:W-:Y:S01]  /*0270*/  IADD3 R6, PT, PT, R2.reuse, 0x64f0c9, R3 ;  /* 0x0064f0c902067810 */ /* 0x040fe20007ffe003 */
[C---:B------:R-:W-:Y:S01]  /*0280*/  VIADD R5, R2.reuse, 0x1f123bb5 ;  /* 0x1f123bb502057836 */ /* 0x040fe20000000000 */
[C---:B------:R-:W-:Y:S01]  /*0290*/  LOP3.LUT R4, R3.reuse, 0x159a55e5, RZ, 0x3c, !PT ;  /* 0x159a55e503047812 */ /* 0x040fe200078e3cff */
[----:B------:R-:W-:Y:S01]  /*02a0*/  VIADD R3, R3, 0x583f19 ;  /* 0x00583f1903037836 */ /* 0x000fe20000000000 */
[----:B------:R-:W-:Y:S01]  /*02b0*/  LOP3.LUT R2, R2, 0x5491333, RZ, 0x3c, !PT ;  /* 0x0549133302027812 */ /* 0x000fe200078e3cff */
[----:B------:R0:W-:Y:S04]  /*02c0*/  STL.64 [R1], R6 ;  /* 0x0000000601007387 */ /* 0x0001e80000100a00 */
[----:B------:R0:W-:Y:S04]  /*02d0*/  STL.64 [R1+0x8], R4 ;  /* 0x0000080401007387 */ /* 0x0001e80000100a00 */
[----:B------:R0:W-:Y:S01]  /*02e0*/  STL.64 [R1+0x10], R2 ;  /* 0x0000100201007387 */ /* 0x0001e20000100a00 */
[----:B--2---:R-:W-:Y:S05]  /*02f0*/  BRA.U !UP0, `(.L_x_2) ;  /* 0x0000004108447547 */ /* 0x004fea000b800000 */
[----:B------:R-:W-:Y:S01]  /*0300*/  IMAD.MOV.U32 R0, RZ, RZ, RZ ;  /* 0x000000ffff007224 */ /* 0x000fe200078e00ff */
[----:B------:R-:W1:Y:S01]  /*0310*/  LDCU UR6, c[0x0][0x3b8] ;  /* 0x00007700ff0677ac */ /* 0x000e620008000800 */
[----:B------:R-:W-:-:S12]  /*0320*/  USHF.R.S32.HI UR7, URZ, 0x1f, UR7 ;  /* 0x0000001fff077899 */ /* 0x000fd80008011407 */
.L_x_10:
[----:B-1----:R-:W-:-:S04]  /*0330*/  ULOP3.LUT UR8, UR6, 0x3, URZ, 0xc0, !UPT ;  /* 0x0000000306087892 */ /* 0x002fc8000f8ec0ff */
[----:B------:R-:W-:-:S04]  /*0340*/  UISETP.NE.U32.AND UP0, UPT, UR8, URZ, UPT ;  /* 0x000000ff0800728c */ /* 0x000fc8000bf05070 */
[----:B------:R-:W-:-:S09]  /*0350*/  UISETP.NE.AND.EX UP0, UPT, URZ, URZ, UPT, UP0 ;  /* 0x000000ffff00728c */ /* 0x000fd2000bf05300 */
[----:B--23--:R-:W-:Y:S05]  /*0360*/  BRA.U !UP0, `(.L_x_3) ;  /* 0x00000041080c7547 */ /* 0x00cfea000b800000 */
[----:B------:R-:W1:Y:S01]  /*0370*/  LDC.64 R10, c[0x4][0x8] ;  /* 0x01000200ff0a7b82 */ /* 0x000e620000000a00 */
[----:B------:R-:W-:Y:S01]  /*0380*/  IMAD.MOV.U32 R14, RZ, RZ, RZ ;  /* 0x000000ffff0e7224 */ /* 0x000fe200078e00ff */
[----:B0-----:R-:W-:Y:S02]  /*0390*/  CS2R R2, SRZ ;  /* 0x0000000000027805 */ /* 0x001fe4000001ff00 */
[----:B------:R-:W-:Y:S01]  /*03a0*/  CS2R R4, SRZ ;  /* 0x0000000000047805 */ /* 0x000fe2000001ff00 */
[----:B------:R-:W-:Y:S02]  /*03b0*/  IMAD.MOV.U32 R7, RZ, RZ, RZ ;  /* 0x000000ffff077224 */ /* 0x000fe400078e00ff */
[----:B-1----:R-:W-:-:S07]  /*03c0*/  IMAD.WIDE.U32 R10, R0, 0xc80, R10 ;  /* 0x00000c80000a7825 */ /* 0x002fce00078e000a */
.L_x_5:
[----:B------:R-:W-:-:S06]  /*03d0*/  IMAD R9, R14, 0x4, R1 ;  /* 0x000000040e097824 */ /* 0x000fcc00078e0201 */
[----:B------:R-:W5:Y:S01]  /*03e0*/  LDL R9, [R9+0x4] ;  /* 0x0000040009097983 */ /* 0x000f620000100800 */
[----:B------:R-:W-:Y:S02]  /*03f0*/  IMAD.SHL.U32 R15, R14, 0x20, RZ ;  /* 0x000000200e0f7824 */ /* 0x000fe400078e00ff */
[----:B------:R-:W-:-:S07]  /*0400*/  IMAD.MOV.U32 R16, RZ, RZ, RZ ;  /* 0x000000ffff107224 */ /* 0x000fce00078e00ff */
.L_x_4:
[----:B-----5:R-:W-:-:S04]  /*0410*/  SHF.R.U32.HI R25, RZ, R16, R9 ;  /* 0x00000010ff197219 */ /* 0x020fc80000011609 */
[----:B------:R-:W-:-:S04]  /*0420*/  LOP3.LUT R12, R25, 0x1, RZ, 0xc0, !PT ;  /* 0x00000001190c7812 */ /* 0x000fc800078ec0ff */
[----:B------:R-:W-:Y:S01]  /*0430*/  ISETP.NE.U32.AND P0, PT, R12, 0x1, PT ;  /* 0x000000010c00780c */ /* 0x000fe20003f05070 */
[----:B------:R-:W-:-:S04]  /*0440*/  IMAD.IADD R12, R15, 0x1, R16 ;  /* 0x000000010f0c7824 */ /* 0x000fc800078e0210 */
[----:B------:R-:W-:-:S04]  /*0450*/  IMAD R13, R12, 0x5, RZ ;  /* 0x000000050c0d7824 */ /* 0x000fc800078e02ff */
[----:B------:R-:W-:-:S04]  /*0460*/  IMAD.WIDE.U32 R12, R13, 0x4, R10 ;  /* 0x000000040d0c7825 */ /* 0x000fc800078e000a */
[C---:B------:R-:W-:Y:S02]  /*0470*/  @!P0 R2UR UR4, R22.reuse ;  /* 0x00000000160482ca */ /* 0x040fe400000e0000 */
[C---:B------:R-:W-:Y:S02]  /*0480*/  @!P0 R2UR UR5, R23.reuse ;  /* 0x00000000170582ca */ /* 0x040fe400000e0000 */
[C---:B------:R-:W-:Y:S02]  /*0490*/  @!P0 R2UR UR10, R22.reuse ;  /* 0x00000000160a82ca */ /* 0x040fe400000e0000 */
[C---:B------:R-:W-:Y:S02]  /*04a0*/  @!P0 R2UR UR11, R23.reuse ;  /* 0x00000000170b82ca */ /* 0x040fe400000e0000 */
[----:B------:R-:W-:Y:S02]  /*04b0*/  @!P0 R2UR UR12, R22 ;  /* 0x00000000160c82ca */ /* 0x000fe400000e0000 */
[----:B------:R-:W-:-:S02]  /*04c0*/  @!P0 R2UR UR13, R23 ;  /* 0x00000000170d82ca */ /* 0x000fc400000e0000 */
[----:B------:R-:W-:Y:S02]  /*04d0*/  @!P0 R2UR UR14, R22 ;  /* 0x00000000160e82ca */ /* 0x000fe400000e0000 */
[----:B------:R-:W-:Y:S01]  /*04e0*/  @!P0 R2UR UR15, R23 ;  /* 0x00000000170f82ca */ /* 0x000fe200000e0000 */
[----:B------:R-:W2:Y:S04]  /*04f0*/  @!P0 LDG.E R18, desc[UR4][R12.64] ;  /* 0x000000040c128981 */ /* 0x000ea8000c1e1900 */
[----:B------:R-:W3:Y:S04]  /*0500*/  @!P0 LDG.E R17, desc[UR10][R12.64+0x4] ;  /* 0x0000040a0c118981 */ /* 0x000ee8000c1e1900 */
[----:B------:R-:W4:Y:S04]  /*0510*/  @!P0 LDG.E R20, desc[UR12][R12.64+0x8] ;  /* 0x0000080c0c148981 */ /* 0x000f28000c1e1900 */
[----:B------:R-:W4:Y:S01]  /*0520*/  @!P0 LDG.E R19, desc[UR14][R12.64+0xc] ;  /* 0x00000c0e0c138981 */ /* 0x000f22000c1e1900 */
[----:B------:R-:W-:-:S13]  /*0530*/  R2P PR, R25, 0x7e ;  /* 0x0000007e19007804 */ /* 0x000fda0000000000 */
[C---:B------:R-:W-:Y:S02]  /*0540*/  @P1 R2UR UR10, R22.reuse ;  /* 0x00000000160a12ca */ /* 0x040fe400000e0000 */
[C---:B------:R-:W-:Y:S02]  /*0550*/  @P1 R2UR UR11, R23.reuse ;  /* 0x00000000170b12ca */ /* 0x040fe400000e0000 */
[C---:B------:R-:W-:Y:S02]  /*0560*/  @P1 R2UR UR12, R22.reuse ;  /* 0x00000000160c12ca */ /* 0x040fe400000e0000 */
[C---:B------:R-:W-:Y:S02]  /*0570*/  @P1 R2UR UR13, R23.reuse ;  /* 0x00000000170d12ca */ /* 0x040fe400000e0000 */
[----:B------:R-:W-:Y:S02]  /*0580*/  @P1 R2UR UR14, R22 ;  /* 0x00000000160e12ca */ /* 0x000fe400000e0000 */
[----:B------:R-:W-:-:S02]  /*0590*/  @P1 R2UR UR15, R23 ;  /* 0x00000000170f12ca */ /* 0x000fc400000e0000 */
[C---:B------:R-:W-:Y:S02]  /*05a0*/  @P1 R2UR UR16, R22.reuse ;  /* 0x00000000161012ca */ /* 0x040fe400000e0000 */
[C---:B------:R-:W-:Y:S02]  /*05b0*/  @P1 R2UR UR17, R23.reuse ;  /* 0x00000000171112ca */ /* 0x040fe400000e0000 */
[----:B------:R-:W-:Y:S02]  /*05c0*/  @P1 R2UR UR18, R22 ;  /* 0x00000000161212ca */ /* 0x000fe400000e0000 */
[----:B------:R-:W-:-:S05]  /*05d0*/  @P1 R2UR UR19, R23 ;  /* 0x00000000171312ca */ /* 0x000fca00000e0000 */
[----:B------:R-:W4:Y:S01]  /*05e0*/  @P1 LDG.E R24, desc[UR14][R12.64+0x1c] ;  /* 0x00001c0e0c181981 */ /* 0x000f22000c1e1900 */
[----:B--2---:R-:W-:-:S07]  /*05f0*/  @!P0 LOP3.LUT R7, R7, R18, RZ, 0x3c, !PT ;  /* 0x0000001207078212 */ /* 0x004fce00078e3cff */
[----:B------:R-:W2:Y:S01]  /*0600*/  @P1 LDG.E R26, desc[UR18][R12.64+0x24] ;  /* 0x000024120c1a1981 */ /* 0x000ea2000c1e1900 */
[----:B---3--:R-:W-:-:S03]  /*0610*/  @!P0 LOP3.LUT R4, R4, R17, RZ, 0x3c, !PT ;  /* 0x0000001104048212 */ /* 0x008fc600078e3cff */
[----:B------:R-:W3:Y:S01]  /*0620*/  @!P0 LDG.E R18, desc[UR4][R12.64+0x10] ;  /* 0x000010040c128981 */ /* 0x000ee2000c1e1900 */
[----:B----4-:R-:W-:-:S03]  /*0630*/  @!P0 LOP3.LUT R5, R5, R20, RZ, 0x3c, !PT ;  /* 0x0000001405058212 */ /* 0x010fc600078e3cff */
[----:B------:R-:W4:Y:S01]  /*0640*/  @P1 LDG.E R17, desc[UR12][R12.64+0x18] ;  /* 0x0000180c0c111981 */ /* 0x000f22000c1e1900 */
[----:B------:R-:W-:-:S03]  /*0650*/  @!P0 LOP3.LUT R2, R2, R19, RZ, 0x3c, !PT ;  /* 0x0000001302028212 */ /* 0x000fc600078e3cff */
[----:B------:R-:W2:Y:S04]  /*0660*/  @P1 LDG.E R20, desc[UR10][R12.64+0x14] ;  /* 0x0000140a0c141981 */ /* 0x000ea8000c1e1900 */
[----:B------:R-:W2:Y:S01]  /*0670*/  @P1 LDG.E R19, desc[UR16][R12.64+0x20] ;  /* 0x000020100c131981 */ /* 0x000ea2000c1e1900 */
[C---:B------:R-:W-:Y:S02]  /*0680*/  @P2 R2UR UR4, R22.reuse ;  /* 0x00000000160422ca */ /* 0x040fe400000e0000 */
[C---:B------:R-:W-:Y:S02]  /*0690*/  @P2 R2UR UR5, R23.reuse ;  /* 0x00000000170522ca */ /* 0x040fe400000e0000 */
[----:B------:R-:W-:Y:S02]  /*06a0*/  @P2 R2UR UR10, R22 ;  /* 0x00000000160a22ca */ /* 0x000fe400000e0000 */
[----:B------:R-:W-:-:S02]  /*06b0*/  @P2 R2UR UR11, R23 ;  /* 0x00000000170b22ca */ /* 0x000fc400000e0000 */
[C---:B------:R-:W-:Y:S02]  /*06c0*/  @P2 R2UR UR12, R22.reuse ;  /* 0x00000000160c22ca */ /* 0x040fe400000e0000 */
[C---:B------:R-:W-:Y:S02]  /*06d0*/  @P2 R2UR UR13, R23.reuse ;  /* 0x00000000170d22ca */ /* 0x040fe400000e0000 */
[C---:B------:R-:W-:Y:S02]  /*06e0*/  @P2 R2UR UR14, R22.reuse ;  /* 0x00000000160e22ca */ /* 0x040fe400000e0000 */
[C---:B------:R-:W-:Y:S02]  /*06f0*/  @P2 R2UR UR15, R23.reuse ;  /* 0x00000000170f22ca */ /* 0x040fe400000e0000 */
[----:B------:R-:W-:Y:S02]  /*0700*/  @P2 R2UR UR16, R22 ;  /* 0x00000000161022ca */ /* 0x000fe400000e0000 */
[----:B------:R-:W-:-:S02]  /*0710*/  @P2 R2UR UR17, R23 ;  /* 0x00000000171122ca */ /* 0x000fc400000e0000 */
[----:B------:R-:W-:-:S11]  /*0720*/  @P1 LOP3.LUT R5, R5, R24, RZ, 0x3c, !PT ;  /* 0x0000001805051212 */ /* 0x000fd600078e3cff */
[----:B------:R-:W2:Y:S01]  /*0730*/  @P2 LDG.E R24, desc[UR16][R12.64+0x38] ;  /* 0x000038100c182981 */ /* 0x000ea2000c1e1900 */
[----:B---3--:R-:W-:-:S03]  /*0740*/  @!P0 LOP3.LUT R3, R3, R18, RZ, 0x3c, !PT ;  /* 0x0000001203038212 */ /* 0x008fc600078e3cff */
[----:B------:R-:W3:Y:S01]  /*0750*/  @P2 LDG.E R18, desc[UR4][R12.64+0x28] ;  /* 0x000028040c122981 */ /* 0x000ee2000c1e1900 */
[----:B----4-:R-:W-:-:S03]  /*0760*/  @P1 LOP3.LUT R4, R4, R17, RZ, 0x3c, !PT ;  /* 0x0000001104041212 */ /* 0x010fc600078e3cff */
[----:B------:R-:W4:Y:S01]  /*0770*/  @P2 LDG.E R17, desc[UR10][R12.64+0x2c] ;  /* 0x00002c0a0c112981 */ /* 0x000f22000c1e1900 */
[----:B--2---:R-:W-:-:S03]  /*0780*/  @P1 LOP3.LUT R7, R7, R20, RZ, 0x3c, !PT ;  /* 0x0000001407071212 */ /* 0x004fc600078e3cff */
[----:B------:R-:W2:Y:S01]  /*0790*/  @P2 LDG.E R20, desc[UR12][R12.64+0x30] ;  /* 0x0000300c0c142981 */ /* 0x000ea2000c1e1900 */
[----:B------:R-:W-:-:S03]  /*07a0*/  @P1 LOP3.LUT R2, R2, R19, RZ, 0x3c, !PT ;  /* 0x0000001302021212 */ /* 0x000fc600078e3cff */
[----:B------:R-:W2:Y:S01]  /*07b0*/  @P2 LDG.E R19, desc[UR14][R12.64+0x34] ;  /* 0x0000340e0c132981 */ /* 0x000ea2000c1e1900 */
        /* <DEDUP_REMOVED lines=12> */
[----:B------:R-:W-:Y:S02]  /*0880*/  @P1 LOP3.LUT R3, R3, R26, RZ, 0x3c, !PT ;  /* 0x0000001a03031212 */ /* 0x000fe400078e3cff */
[----:B------:R-:W2:Y:S02]  /*0890*/  @P3 LDG.E R26, desc[UR18][R12.64+0x3c] ;  /* 0x00003c120c1a3981 */ /* 0x000ea4000c1e1900 */
[----:B------:R-:W-:-:S07]  /*08a0*/  @P2 LOP3.LUT R3, R3, R24, RZ, 0x3c, !PT ;  /* 0x0000001803032212 */ /* 0x000fce00078e3cff */
[----:B------:R-:W2:Y:S01]  /*08b0*/  @P4 LDG.E R24, desc[UR16][R12.64+0x50] ;  /* 0x000050100c184981 */ /* 0x000ea2000c1e1900 */
[----:B---3--:R-:W-:-:S03]  /*08c0*/  @P2 LOP3.LUT R7, R7, R18, RZ, 0x3c, !PT ;  /* 0x0000001207072212 */ /* 0x008fc600078e3cff */
        /* <DEDUP_REMOVED lines=14> */
[C---:B------:R-:W-:Y:S01]  /*09b0*/  @P4 R2UR UR13, R23.reuse ;  /* 0x00000000170d42ca */ /* 0x040fe200000e0000 */
[----:B------:R-:W2:Y:S01]  /*09c0*/  @P4 LDG.E R21, desc[UR18][R12.64+0x54] ;  /* 0x000054120c154981 */ /* 0x000ea2000c1e1900 */
[C---:B------:R-:W-:Y:S02]  /*09d0*/  @P5 R2UR UR14, R22.reuse ;  /* 0x00000000160e52ca */ /* 0x040fe400000e0000 */
[C---:B------:R-:W-:Y:S02]  /*09e0*/  @P5 R2UR UR15, R23.reuse ;  /* 0x00000000170f52ca */ /* 0x040fe400000e0000 */
[----:B------:R-:W-:Y:S02]  /*09f0*/  @P5 R2UR UR16, R22 ;  /* 0x00000000161052ca */ /* 0x000fe400000e0000 */
[----:B------:R-:W-:-:S02]  /*0a00*/  @P5 R2UR UR17, R23 ;  /* 0x00000000171152ca */ /* 0x000fc400000e0000 */
[----:B------:R-:W-:-:S04]  /*0a10*/  @P3 LOP3.LUT R7, R7, R26, RZ, 0x3c, !PT ;  /* 0x0000001a07073212 */ /* 0x000fc800078e3cff */
[----:B------:R-:W-:-:S03]  /*0a20*/  @P4 LOP3.LUT R7, R7, R24, RZ, 0x3c, !PT ;  /* 0x0000001807074212 */ /* 0x000fc600078e3cff */
        /* <DEDUP_REMOVED lines=22> */
[----:B------:R-:W-:Y:S02]  /*0b90*/  @P4 LOP3.LUT R4, R4, R21, RZ, 0x3c, !PT ;  /* 0x0000001504044212 */ /* 0x000fe400078e3cff */
[----:B------:R-:W-:-:S09]  /*0ba0*/  @P5 LOP3.LUT R7, R7, R24, RZ, 0x3c, !PT ;  /* 0x0000001807075212 */ /* 0x000fd200078e3cff */
        /* <DEDUP_REMOVED lines=10> */
[----:B------:R-:W-:Y:S02]  /*0c50*/  @P6 R2UR UR19, R23 ;  /* 0x00000000171362ca */ /* 0x000fe400000e0000 */
[----:B------:R-:W-:Y:S02]  /*0c60*/  LOP3.LUT P0, RZ, R25, 0x80, RZ, 0xc0, !PT ;  /* 0x0000008019ff7812 */ /* 0x000fe4000780c0ff */
[----:B------:R-:W-:Y:S02]  /*0c70*/  @P6 R2UR UR4, R22 ;  /* 0x00000000160462ca */ /* 0x000fe400000e0000 */
[----:B------:R-:W-:-:S07]  /*0c80*/  @P6 R2UR UR5, R23 ;  /* 0x00000000170562ca */ /* 0x000fce00000e0000 */
[----:B------:R-:W2:Y:S02]  /*0c90*/  @P6 LDG.E R21, desc[UR18][R12.64+0x84] ;  /* 0x000084120c156981 */ /* 0x000ea4000c1e1900 */
        /* <DEDUP_REMOVED lines=8> */
[----:B------:R-:W-:Y:S02]  /*0d20*/  @P0 R2UR UR18, R22 ;  /* 0x00000000161202ca */ /* 0x000fe400000e0000 */
[----:B------:R-:W-:Y:S02]  /*0d30*/  @P0 R2UR UR19, R23 ;  /* 0x00000000171302ca */ /* 0x000fe400000e0000 */
[----:B------:R-:W-:-:S04]  /*0d40*/  @P5 LOP3.LUT R5, R5, R26, RZ, 0x3c, !PT ;  /* 0x0000001a05055212 */ /* 0x000fc800078e3cff */
[----:B------:R-:W-:Y:S02]  /*0d50*/  @P6 LOP3.LUT R5, R5, R24, RZ, 0x3c, !PT ;  /* 0x0000001805056212 */ /* 0x000fe400078e3cff */
[----:B------:R-:W2:Y:S05]  /*0d60*/  @P0 LDG.E R24, desc[UR14][R12.64+0x94] ;  /* 0x0000940e0c180981 */ /* 0x000eaa000c1e1900 */
        /* <DEDUP_REMOVED lines=9> */
[----:B------:R-:W-:Y:S02]  /*0e00*/  @P6 LOP3.LUT R2, R2, R21, RZ, 0x3c, !PT ;  /* 0x0000001502026212 */ /* 0x000fe400078e3cff */
[----:B------:R-:W-:Y:S02]  /*0e10*/  @P0 LOP3.LUT R5, R5, R24, RZ, 0x3c, !PT ;  /* 0x0000001805050212 */ /* 0x000fe400078e3cff */
[----:B---3--:R-:W-:Y:S02]  /*0e20*/  @P6 LOP3.LUT R3, R3, R18, RZ, 0x3c, !PT ;  /* 0x0000001203036212 */ /* 0x008fe400078e3cff */
[----:B----4-:R-:W-:Y:S02]  /*0e30*/  @P0 LOP3.LUT R4, R4, R17, RZ, 0x3c, !PT ;  /* 0x0000001104040212 */ /* 0x010fe400078e3cff */
[----:B------:R-:W-:Y:S02]  /*0e40*/  @P0 LOP3.LUT R3, R3, R26, RZ, 0x3c, !PT ;  /* 0x0000001a03030212 */ /* 0x000fe400078e3cff */
[----:B--2---:R-:W-:-:S02]  /*0e50*/  @P0 LOP3.LUT R7, R7, R20, RZ, 0x3c, !PT ;  /* 0x0000001407070212 */ /* 0x004fc400078e3cff */
[----:B------:R-:W-:Y:S02]  /*0e60*/  @P0 LOP3.LUT R2, R2, R19, RZ, 0x3c, !PT ;  /* 0x0000001302020212 */ /* 0x000fe400078e3cff */
[----:B------:R-:W-:-:S13]  /*0e70*/  R2P PR, R25.B1, 0x7f ;  /* 0x0000007f19007804 */ /* 0x000fda0000001000 */
[C---:B------:R-:W-:Y:S02]  /*0e80*/  @P0 R2UR UR4, R22.reuse ;  /* 0x00000000160402ca */ /* 0x040fe400000e0000 */
[C---:B------:R-:W-:Y:S02]  /*0e90*/  @P0 R2UR UR5, R23.reuse ;  /* 0x00000000170502ca */ /* 0x040fe400000e0000 */
[----:B------:R-:W-:Y:S02]  /*0ea0*/  @P1 R2UR UR10, R22 ;  /* 0x00000000160a12ca */ /* 0x000fe400000e0000 */
[----:B------:R-:W-:-:S09]  /*0eb0*/  @P1 R2UR UR11, R23 ;  /* 0x00000000170b12ca */ /* 0x000fd200000e0000 */
[----:B------:R-:W2:Y:S04]  /*0ec0*/  @P0 LDG.E R20, desc[UR4][R12.64+0xb0] ;  /* 0x0000b0040c140981 */ /* 0x000ea8000c1e1900 */
[----:B------:R-:W3:Y:S04]  /*0ed0*/  @P0 LDG.E R18, desc[UR4][R12.64+0xa0] ;  /* 0x0000a0040c120981 */ /* 0x000ee8000c1e1900 */
[----:B------:R-:W4:Y:S01]  /*0ee0*/  @P1 LDG.E R24, desc[UR10][R12.64+0xc4] ;  /* 0x0000c40a0c181981 */ /* 0x000f22000c1e1900 */
[C---:B------:R-:W-:Y:S02]  /*0ef0*/  @P2 R2UR UR12, R22.reuse ;  /* 0x00000000160c22ca */ /* 0x040fe400000e0000 */
[----:B------:R-:W-:Y:S01]  /*0f00*/  @P2 R2UR UR13, R23 ;  /* 0x00000000170d22ca */ /* 0x000fe200000e0000 */
[----:B------:R-:W4:Y:S01]  /*0f10*/  @P0 LDG.E R17, desc[UR4][R12.64+0xa4] ;  /* 0x0000a4040c110981 */ /* 0x000f22000c1e1900 */
[----:B------:R-:W-:-:S02]  /*0f20*/  @P3 R2UR UR14, R22 ;  /* 0x00000000160e32ca */ /* 0x000fc400000e0000 */
[----:B------:R-:W-:-:S09]  /*0f30*/  @P3 R2UR UR15, R23 ;  /* 0x00000000170f32ca */ /* 0x000fd200000e0000 */
[----:B------:R-:W4:Y:S04]  /*0f40*/  @P2 LDG.E R26, desc[UR12][R12.64+0xd8] ;  /* 0x0000d80c0c1a2981 */ /* 0x000f28000c1e1900 */
[----:B------:R-:W4:Y:S01]  /*0f50*/  @P3 LDG.E R28, desc[UR14][R12.64+0xec] ;  /* 0x0000ec0e0c1c3981 */ /* 0x000f22000c1e1900 */
[C---:B------:R-:W-:Y:S02]  /*0f60*/  @P4 R2UR UR14, R22.reuse ;  /* 0x00000000160e42ca */ /* 0x040fe400000e0000 */
[C---:B------:R-:W-:Y:S02]  /*0f70*/  @P4 R2UR UR15, R23.reuse ;  /* 0x00000000170f42ca */ /* 0x040fe400000e0000 */
[----:B------:R-:W-:Y:S02]  /*0f80*/  @P0 R2UR UR10, R22 ;  /* 0x00000000160a02ca */ /* 0x000fe400000e0000 */
[----:B------:R-:W-:-:S02]  /*0f90*/  @P0 R2UR UR11, R23 ;  /* 0x00000000170b02ca */ /* 0x000fc400000e0000 */
[C---:B------:R-:W-:Y:S02]  /*0fa0*/  @P0 R2UR UR12, R22.reuse ;  /* 0x00000000160c02ca */ /* 0x040fe400000e0000 */
[C---:B------:R-:W-:Y:S02]  /*0fb0*/  @P0 R2UR UR13, R23.reuse ;  /* 0x00000000170d02ca */ /* 0x040fe400000e0000 */
[----:B------:R-:W-:Y:S02]  /*0fc0*/  @P5 R2UR UR16, R22 ;  /* 0x00000000161052ca */ /* 0x000fe400000e0000 */
[----:B------:R-:W-:-:S09]  /*0fd0*/  @P5 R2UR UR17, R23 ;  /* 0x00000000171152ca */ /* 0x000fd200000e0000 */
[----:B------:R-:W4:Y:S01]  /*0fe0*/  @P0 LDG.E R19, desc[UR12][R12.64+0xac] ;  /* 0x0000ac0c0c130981 */ /* 0x000f22000c1e1900 */
[----:B--2---:R-:W-:-:S03]  /*0ff0*/  @P0 LOP3.LUT R3, R3, R20, RZ, 0x3c, !PT ;  /* 0x0000001403030212 */ /* 0x004fc600078e3cff */
[----:B------:R-:W2:Y:S01]  /*1000*/  @P4 LDG.E R20, desc[UR14][R12.64+0x100] ;  /* 0x0001000e0c144981 */ /* 0x000ea2000c1e1900 */
[----:B---3--:R-:W-:-:S03]  /*1010*/  @P0 LOP3.LUT R7, R7, R18, RZ, 0x3c, !PT ;  /* 0x0000001207070212 */ /* 0x008fc600078e3cff */
[----:B------:R-:W3:Y:S01]  /*1020*/  @P0 LDG.E R18, desc[UR10][R12.64+0xa8] ;  /* 0x0000a80a0c120981 */ /* 0x000ee2000c1e1900 */
[----:B----4-:R-:W-:-:S03]  /*1030*/  @P1 LOP3.LUT R3, R3, R24, RZ, 0x3c, !PT ;  /* 0x0000001803031212 */ /* 0x010fc600078e3cff */
[----:B------:R-:W4:Y:S01]  /*1040*/  @P5 LDG.E R24, desc[UR16][R12.64+0x114] ;  /* 0x000114100c185981 */ /* 0x000f22000c1e1900 */
[C---:B------:R-:W-:Y:S02]  /*1050*/  @P6 R2UR UR4, R22.reuse ;  /* 0x00000000160462ca */ /* 0x040fe400000e0000 */
[C---:B------:R-:W-:Y:S02]  /*1060*/  @P6 R2UR UR5, R23.reuse ;  /* 0x00000000170562ca */ /* 0x040fe400000e0000 */
[----:B------:R-:W-:Y:S02]  /*1070*/  @P1 R2UR UR10, R22 ;  /* 0x00000000160a12ca */ /* 0x000fe400000e0000 */
[----:B------:R-:W-:Y:S02]  /*1080*/  @P1 R2UR UR11, R23 ;  /* 0x00000000170b12ca */ /* 0x000fe400000e0000 */
[----:B------:R-:W-:-:S07]  /*1090*/  @P2 LOP3.LUT R3, R3, R26, RZ, 0x3c, !PT ;  /* 0x0000001a03032212 */ /* 0x000fce00078e3cff */
[----:B------:R-:W4:Y:S01]  /*10a0*/  @P6 LDG.E R26, desc[UR4][R12.64+0x128] ;  /* 0x000128040c1a6981 */ /* 0x000f22000c1e1900 */
[C---:B------:R-:W-:Y:S02]  /*10b0*/  @P1 R2UR UR4, R22.reuse ;  /* 0x00000000160412ca */ /* 0x040fe400000e0000 */
[----:B------:R-:W-:Y:S02]  /*10c0*/  @P1 R2UR UR5, R23 ;  /* 0x00000000170512ca */ /* 0x000fe400000e0000 */
[----:B------:R-:W-:Y:S02]  /*10d0*/  @P3 LOP3.LUT R3, R3, R28, RZ, 0x3c, !PT ;  /* 0x0000001c03033212 */ /* 0x000fe400078e3cff */
[C---:B------:R-:W-:Y:S02]  /*10e0*/  @P1 R2UR UR12, R22.reuse ;  /* 0x00000000160c12ca */ /* 0x040fe400000e0000 */
[----:B------:R-:W-:Y:S02]  /*10f0*/  @P1 R2UR UR13, R23 ;  /* 0x00000000170d12ca */ /* 0x000fe400000e0000 */
[----:B------:R-:W-:-:S02]  /*1100*/  @P1 R2UR UR14, R22 ;  /* 0x00000000160e12ca */ /* 0x000fc400000e0000 */
[C---:B------:R-:W-:Y:S02]  /*1110*/  @P1 R2UR UR15, R23.reuse ;  /* 0x00000000170f12ca */ /* 0x040fe400000e0000 */
[----:B------:R-:W-:Y:S02]  /*1120*/  @P0 LOP3.LUT R4, R4, R17, RZ, 0x3c, !PT ;  /* 0x0000001104040212 */ /* 0x000fe400078e3cff */
[----:B------:R-:W4:Y:S01]  /*1130*/  @P1 LDG.E R17, desc[UR10][R12.64+0xb8] ;  /* 0x0000b80a0c111981 */ /* 0x000f22000c1e1900 */
[----:B------:R-:W-:Y:S02]  /*1140*/  @P2 R2UR UR10, R22 ;  /* 0x00000000160a22ca */ /* 0x000fe400000e0000 */
[----:B------:R-:W-:Y:S02]  /*1150*/  @P2 R2UR UR11, R23 ;  /* 0x00000000170b22ca */ /* 0x000fe400000e0000 */
[----:B------:R-:W-:-:S04]  /*1160*/  @P0 LOP3.LUT R2, R2, R19, RZ, 0x3c, !PT ;  /* 0x0000001302020212 */ /* 0x000fc800078e3cff */
[----:B------:R-:W4:Y:S07]  /*1170*/  @P1 LDG.E R19, desc[UR14][R12.64+0xc0] ;  /* 0x0000c00e0c131981 */ /* 0x000f2e000c1e1900 */
[----:B------:R-:W4:Y:S01]  /*1180*/  @P2 LDG.E R21, desc[UR10][R12.64+0xcc] ;  /* 0x0000cc0a0c152981 */ /* 0x000f22000c1e1900 */
[----:B--2---:R-:W-:-:S03]  /*1190*/  @P4 LOP3.LUT R3, R3, R20, RZ, 0x3c, !PT ;  /* 0x0000001403034212 */ /* 0x004fc600078e3cff */
[----:B------:R-:W2:Y:S01]  /*11a0*/  @P1 LDG.E R20, desc[UR4][R12.64+0xb4] ;  /* 0x0000b4040c141981 */ /* 0x000ea2000c1e1900 */
[----:B------:R-:W-:Y:S02]  /*11b0*/  @P2 R2UR UR4, R22 ;  /* 0x00000000160422ca */ /* 0x000fe400000e0000 */
[----:B------:R-:W-:Y:S02]  /*11c0*/  @P2 R2UR UR5, R23 ;  /* 0x00000000170522ca */ /* 0x000fe400000e0000 */
[----:B---3--:R-:W-:Y:S02]  /*11d0*/  @P0 LOP3.LUT R5, R5, R18, RZ, 0x3c, !PT ;  /* 0x0000001205050212 */ /* 0x008fe400078e3cff */
[----:B------:R-:W3:Y:S01]  /*11e0*/  @P1 LDG.E R18, desc[UR12][R12.64+0xbc] ;  /* 0x0000bc0c0c121981 */ /* 0x000ee2000c1e1900 */
[----:B----4-:R-:W-:-:S08]  /*11f0*/  @P5 LOP3.LUT R3, R3, R24, RZ, 0x3c, !PT ;  /* 0x0000001803035212 */ /* 0x010fd000078e3cff */
[----:B------:R-:W4:Y:S01]  /*1200*/  @P2 LDG.E R24, desc[UR4][R12.64+0xc8] ;  /* 0x0000c8040c182981 */ /* 0x000f22000c1e1900 */
[C---:B------:R-:W-:Y:S02]  /*1210*/  @P2 R2UR UR16, R22.reuse ;  /* 0x00000000161022ca */ /* 0x040fe400000e0000 */
[C---:B------:R-:W-:Y:S02]  /*1220*/  @P2 R2UR UR17, R23.reuse ;  /* 0x00000000171122ca */ /* 0x040fe400000e0000 */
[C---:B------:R-:W-:Y:S02]  /*1230*/  @P3 R2UR UR10, R22.reuse ;  /* 0x00000000160a32ca */ /* 0x040fe400000e0000 */
[C---:B------:R-:W-:Y:S02]  /*1240*/  @P3 R2UR UR11, R23.reuse ;  /* 0x00000000170b32ca */ /* 0x040fe400000e0000 */
[----:B------:R-:W-:Y:S02]  /*1250*/  @P3 R2UR UR12, R22 ;  /* 0x00000000160c32ca */ /* 0x000fe400000e0000 */
[----:B------:R-:W-:-:S02]  /*1260*/  @P3 R2UR UR13, R23 ;  /* 0x00000000170d32ca */ /* 0x000fc400000e0000 */
[C---:B------:R-:W-:Y:S02]  /*1270*/  @P3 R2UR UR14, R22.reuse ;  /* 0x00000000160e32ca */ /* 0x040fe400000e0000 */
[----:B------:R-:W-:Y:S02]  /*1280*/  @P3 R2UR UR15, R23 ;  /* 0x00000000170f32ca */ /* 0x000fe400000e0000 */
[----:B------:R-:W-:Y:S02]  /*1290*/  @P6 LOP3.LUT R3, R3, R26, RZ, 0x3c, !PT ;  /* 0x0000001a03036212 */ /* 0x000fe400078e3cff */
[----:B------:R-:W4:Y:S01]  /*12a0*/  @P2 LDG.E R26, desc[UR16][R12.64+0xd0] ;  /* 0x0000d0100c1a2981 */ /* 0x000f22000c1e1900 */
[C---:B------:R-:W-:Y:S02]  /*12b0*/  @P3 R2UR UR16, R22.reuse ;  /* 0x00000000161032ca */ /* 0x040fe400000e0000 */
[----:B------:R-:W-:Y:S02]  /*12c0*/  @P3 R2UR UR17, R23 ;  /* 0x00000000171132ca */ /* 0x000fe400000e0000 */
[----:B------:R-:W-:-:S02]  /*12d0*/  @P4 R2UR UR18, R22 ;  /* 0x00000000161242ca */ /* 0x000fc400000e0000 */
[----:B------:R-:W-:Y:S02]  /*12e0*/  @P4 R2UR UR19, R23 ;  /* 0x00000000171342ca */ /* 0x000fe400000e0000 */
[----:B------:R-:W-:Y:S02]  /*12f0*/  @P1 LOP3.LUT R4, R4, R17, RZ, 0x3c, !PT ;  /* 0x0000001104041212 */ /* 0x000fe400078e3cff */
[----:B------:R-:W4:Y:S01]  /*1300*/  @P2 LDG.E R17, desc[UR4][R12.64+0xd4] ;  /* 0x0000d4040c112981 */ /* 0x000f22000c1e1900 */
[----:B------:R-:W-:-:S03]  /*1310*/  @P1 LOP3.LUT R2, R2, R19, RZ, 0x3c, !PT ;  /* 0x0000001302021212 */ /* 0x000fc600078e3cff */
[----:B------:R-:W4:Y:S01]  /*1320*/  @P3 LDG.E R19, desc[UR12][R12.64+0xe0] ;  /* 0x0000e00c0c133981 */ /* 0x000f22000c1e1900 */
[----:B------:R-:W-:-:S03]  /*1330*/  @P2 LOP3.LUT R4, R4, R21, RZ, 0x3c, !PT ;  /* 0x0000001504042212 */ /* 0x000fc600078e3cff */
        /* <DEDUP_REMOVED lines=19> */
[----:B------:R-:W-:Y:S02]  /*1470*/  @P5 R2UR UR18, R22 ;  /* 0x00000000161252ca */ /* 0x000fe400000e0000 */
[----:B------:R-:W-:Y:S02]  /*1480*/  @P5 R2UR UR19, R23 ;  /* 0x00000000171352ca */ /* 0x000fe400000e0000 */
[----:B------:R-:W-:Y:S02]  /*1490*/  LOP3.LUT P0, RZ, R25, 0x8000, RZ, 0xc0, !PT ;  /* 0x0000800019ff7812 */ /* 0x000fe4000780c0ff */
[----:B------:R-:W-:Y:S01]  /*14a0*/  @P2 LOP3.LUT R5, R5, R26, RZ, 0x3c, !PT ;  /* 0x0000001a05052212 */ /* 0x000fe200078e3cff */
[----:B------:R-:W4:Y:S01]  /*14b0*/  @P4 LDG.E R25, desc[UR20][R12.64+0xf4] ;  /* 0x0000f4140c194981 */ /* 0x000f22000c1e1900 */
[----:B------:R-:W-:Y:S02]  /*14c0*/  @P2 LOP3.LUT R2, R2, R17, RZ, 0x3c, !PT ;  /* 0x0000001102022212 */ /* 0x000fe400078e3cff */
[----:B------:R-:W-:Y:S01]  /*14d0*/  @P3 LOP3.LUT R4, R4, R19, RZ, 0x3c, !PT ;  /* 0x0000001304043212 */ /* 0x000fe200078e3cff */
[----:B------:R-:W4:Y:S04]  /*14e0*/  @P4 LDG.E R17, desc[UR10][R12.64+0xfc] ;  /* 0x0000fc0a0c114981 */ /* 0x000f28000c1e1900 */
        /* <DEDUP_REMOVED lines=17> */
[----:B------:R-:W4:Y:S01]  /*1600*/  @P6 LDG.E R26, desc[UR4][R12.64+0x118] ;  /* 0x000118040c1a6981 */ /* 0x000f22000c1e1900 */
[C---:B------:R-:W-:Y:S02]  /*1610*/  @P0 R2UR UR14, R22.reuse ;  /* 0x00000000160e02ca */ /* 0x040fe400000e0000 */
[C---:B------:R-:W-:Y:S02]  /*1620*/  @P0 R2UR UR15, R23.reuse ;  /* 0x00000000170f02ca */ /* 0x040fe400000e0000 */
[----:B------:R-:W-:Y:S02]  /*1630*/  @P0 R2UR UR16, R22 ;  /* 0x00000000161002ca */ /* 0x000fe400000e0000 */
[----:B------:R-:W-:-:S02]  /*1640*/  @P0 R2UR UR17, R23 ;  /* 0x00000000171102ca */ /* 0x000fc400000e0000 */
[C---:B------:R-:W-:Y:S02]  /*1650*/  @P0 R2UR UR18, R22.reuse ;  /* 0x00000000161202ca */ /* 0x040fe400000e0000 */
[C---:B------:R-:W-:Y:S01]  /*1660*/  @P0 R2UR UR19, R23.reuse ;  /* 0x00000000171302ca */ /* 0x040fe200000e0000 */
[----:B------:R-:W4:Y:S01]  /*1670*/  @P0 LDG.E R28, desc[UR22][R12.64+0x13c] ;  /* 0x00013c160c1c0981 */ /* 0x000f22000c1e1900 */
[----:B------:R-:W-:Y:S02]  /*1680*/  @P0 R2UR UR20, R22 ;  /* 0x00000000161402ca */ /* 0x000fe400000e0000 */
[----:B------:R-:W-:Y:S02]  /*1690*/  @P0 R2UR UR21, R23 ;  /* 0x00000000171502ca */ /* 0x000fe400000e0000 */
[----:B------:R-:W-:Y:S02]  /*16a0*/  @P4 LOP3.LUT R4, R4, R25, RZ, 0x3c, !PT ;  /* 0x0000001904044212 */ /* 0x000fe400078e3cff */
[----:B------:R-:W-:-:S02]  /*16b0*/  @P4 LOP3.LUT R2, R2, R17, RZ, 0x3c, !PT ;  /* 0x0000001102024212 */ /* 0x000fc400078e3cff */
[----:B------:R-:W4:Y:S01]  /*16c0*/  @P6 LDG.E R17, desc[UR4][R12.64+0x11c] ;  /* 0x00011c040c116981 */ /* 0x000f22000c1e1900 */
[----:B------:R-:W-:-:S03]  /*16d0*/  @P5 LOP3.LUT R4, R4, R19, RZ, 0x3c, !PT ;  /* 0x0000001304045212 */ /* 0x000fc600078e3cff */
[----:B------:R-:W4:Y:S01]  /*16e0*/  @P6 LDG.E R19, desc[UR12][R12.64+0x124] ;  /* 0x0001240c0c136981 */ /* 0x000f22000c1e1900 */
[----:B------:R-:W-:-:S03]  /*16f0*/  @P5 LOP3.LUT R2, R2, R21, RZ, 0x3c, !PT ;  /* 0x0000001502025212 */ /* 0x000fc600078e3cff */
[----:B------:R-:W4:Y:S04]  /*1700*/  @P0 LDG.E R21, desc[UR16][R12.64+0x130] ;  /* 0x000130100c150981 */ /* 0x000f28000c1e1900 */
[----:B------:R-:W4:Y:S01]  /*1710*/  @P0 LDG.E R25, desc[UR20][R12.64+0x138] ;  /* 0x000138140c190981 */ /* 0x000f22000c1e1900 */
[----:B--2---:R-:W-:-:S03]  /*1720*/  @P4 LOP3.LUT R5, R5, R20, RZ, 0x3c, !PT ;  /* 0x0000001405054212 */ /* 0x004fc600078e3cff */
[----:B------:R-:W2:Y:S01]  /*1730*/  @P0 LDG.E R20, desc[UR14][R12.64+0x12c] ;  /* 0x00012c0e0c140981 */ /* 0x000ea2000c1e1900 */
[----:B---3--:R-:W-:-:S03]  /*1740*/  @P5 LOP3.LUT R7, R7, R18, RZ, 0x3c, !PT ;  /* 0x0000001207075212 */ /* 0x008fc600078e3cff */
[----:B------:R-:W3:Y:S01]  /*1750*/  @P6 LDG.E R18, desc[UR10][R12.64+0x120] ;  /* 0x0001200a0c126981 */ /* 0x000ee2000c1e1900 */
[----:B----4-:R-:W-:-:S03]  /*1760*/  @P5 LOP3.LUT R5, R5, R24, RZ, 0x3c, !PT ;  /* 0x0000001805055212 */ /* 0x010fc600078e3cff */
[----:B------:R-:W4:Y:S01]  /*1770*/  @P0 LDG.E R24, desc[UR18][R12.64+0x134] ;  /* 0x000134120c180981 */ /* 0x000f22000c1e1900 */
[----:B------:R-:W-:-:S05]  /*1780*/  VIADD R16, R16, 0x10 ;  /* 0x0000001010107836 */ /* 0x000fca0000000000 */
[----:B------:R-:W-:Y:S02]  /*1790*/  ISETP.NE.AND P1, PT, R16, 0x20, PT ;  /* 0x000000201000780c */ /* 0x000fe40003f25270 */
[----:B------:R-:W-:Y:S02]  /*17a0*/  @P6 LOP3.LUT R7, R7, R26, RZ, 0x3c, !PT ;  /* 0x0000001a07076212 */ /* 0x000fe400078e3cff */
[----:B------:R-:W-:Y:S02]  /*17b0*/  @P0 LOP3.LUT R3, R3, R28, RZ, 0x3c, !PT ;  /* 0x0000001c03030212 */ /* 0x000fe400078e3cff */
[----:B------:R-:W-:Y:S02]  /*17c0*/  @P6 LOP3.LUT R4, R4, R17, RZ, 0x3c, !PT ;  /* 0x0000001104046212 */ /* 0x000fe400078e3cff */
[----:B------:R-:W-:Y:S02]  /*17d0*/  @P6 LOP3.LUT R2, R2, R19, RZ, 0x3c, !PT ;  /* 0x0000001302026212 */ /* 0x000fe400078e3cff */
[----:B------:R-:W-:-:S02]  /*17e0*/  @P0 LOP3.LUT R4, R4, R21, RZ, 0x3c, !PT ;  /* 0x0000001504040212 */ /* 0x000fc400078e3cff */
[----:B------:R-:W-:Y:S02]  /*17f0*/  @P0 LOP3.LUT R2, R2, R25, RZ, 0x3c, !PT ;  /* 0x0000001902020212 */ /* 0x000fe400078e3cff */
[----:B--2---:R-:W-:Y:S02]  /*1800*/  @P0 LOP3.LUT R7, R7, R20, RZ, 0x3c, !PT ;  /* 0x0000001407070212 */ /* 0x004fe400078e3cff */
[----:B---3--:R-:W-:-:S04]  /*1810*/  @P6 LOP3.LUT R5, R5, R18, RZ, 0x3c, !PT ;  /* 0x0000001205056212 */ /* 0x008fc800078e3cff */
[----:B----4-:R-:W-:Y:S01]  /*1820*/  @P0 LOP3.LUT R5, R5, R24, RZ, 0x3c, !PT ;  /* 0x0000001805050212 */ /* 0x010fe200078e3cff */
[----:B------:R-:W-:Y:S06]  /*1830*/  @P1 BRA `(.L_x_4) ;  /* 0xffffffe800f41947 */ /* 0x000fec000383ffff */
[----:B------:R-:W-:-:S05]  /*1840*/  VIADD R14, R14, 0x1 ;  /* 0x000000010e0e7836 */ /* 0x000fca0000000000 */
[----:B------:R-:W-:-:S13]  /*1850*/  ISETP.NE.AND P0, PT, R14, 0x5, PT ;  /* 0x000000050e00780c */ /* 0x000fda0003f05270 */
[----:B------:R-:W-:Y:S05]  /*1860*/  @P0 BRA `(.L_x_5) ;  /* 0xffffffe800d80947 */ /* 0x000fea000383ffff */
[----:B------:R1:W-:Y:S01]  /*1870*/  STL [R1+0x4], R7 ;  /* 0x0000040701007387 */ /* 0x0003e20000100800 */
[----:B------:R-:W-:-:S03]  /*1880*/  UISETP.NE.U32.AND UP0, UPT, UR8, 0x1, UPT ;  /* 0x000000010800788c */ /* 0x000fc6000bf05070 */
[----:B------:R1:W-:Y:S01]  /*1890*/  STL.64 [R1+0x8], R4 ;  /* 0x0000080401007387 */ /* 0x0003e20000100a00 */
[----:B------:R-:W-:-:S03]  /*18a0*/  UISETP.NE.AND.EX UP0, UPT, URZ, URZ, UPT, UP0 ;  /* 0x000000ffff00728c */ /* 0x000fc6000bf05300 */
[----:B------:R1:W-:Y:S06]  /*18b0*/  STL.64 [R1+0x10], R2 ;  /* 0x0000100201007387 */ /* 0x0003ec0000100a00 */
[----:B------:R-:W-:Y:S05]  /*18c0*/  BRA.U !UP0, `(.L_x_3) ;  /* 0x0000002908b47547 */ /* 0x000fea000b800000 */
[----:B------:R-:W-:Y:S01]  /*18d0*/  UMOV UR4, URZ ;  /* 0x000000ff00047c82 */ /* 0x000fe20008000000 */
[----:B------:R-:W-:Y:S01]  /*18e0*/  UMOV UR5, URZ ;  /* 0x000000ff00057c82 */ /* 0x000fe20008000000 */
[----:B------:R-:W-:Y:S02]  /*18f0*/  IMAD.MOV.U32 R14, RZ, RZ, RZ ;  /* 0x000000ffff0e7224 */ /* 0x000fe400078e00ff */
[----:B-1----:R-:W-:Y:S02]  /*1900*/  IMAD.MOV.U32 R7, RZ, RZ, RZ ;  /* 0x000000ffff077224 */ /* 0x002fe400078e00ff */
[----:B------:R-:W-:Y:S02]  /*1910*/  IMAD.U32 R3, RZ, RZ, UR4 ;  /* 0x00000004ff037e24 */ /* 0x000fe4000f8e00ff */
[----:B------:R-:W-:Y:S02]  /*1920*/  IMAD.U32 R2, RZ, RZ, UR5 ;  /* 0x00000005ff027e24 */ /* 0x000fe4000f8e00ff */
[----:B------:R-:W-:-:S02]  /*1930*/  IMAD.U32 R5, RZ, RZ, UR4 ;  /* 0x00000004ff057e24 */ /* 0x000fc4000f8e00ff */
[----:B------:R-:W-:-:S07]  /*1940*/  IMAD.U32 R4, RZ, RZ, UR5 ;  /* 0x00000005ff047e24 */ /* 0x000fce000f8e00ff */
.L_x_7:
[----:B------:R-:W-:-:S06]  /*1950*/  IMAD R9, R14, 0x4, R1 ;  /* 0x000000040e097824 */ /* 0x000fcc00078e0201 */
[----:B------:R-:W5:Y:S01]  /*1960*/  LDL R9, [R9+0x4] ;  /* 0x0000040009097983 */ /* 0x000f620000100800 */
[----:B------:R-:W-:Y:S02]  /*1970*/  IMAD.SHL.U32 R15, R14, 0x20, RZ ;  /* 0x000000200e0f7824 */ /* 0x000fe400078e00ff */
[----:B------:R-:W-:-:S07]  /*1980*/  IMAD.MOV.U32 R16, RZ, RZ, RZ ;  /* 0x000000ffff107224 */ /* 0x000fce00078e00ff */
.L_x_6:
        /* <DEDUP_REMOVED lines=331> */
[----:B------:R-:W-:Y:S05]  /*2e40*/  BRA.U UP0, `(.L_x_3) ;  /* 0x0000001500547547 */ /* 0x000fea000b800000 */
[----:B------:R-:W-:Y:S01]  /*2e50*/  UMOV UR4, URZ ;  /* 0x000000ff00047c82 */ /* 0x000fe20008000000 */
[----:B------:R-:W-:Y:S01]  /*2e60*/  UMOV UR5, URZ ;  /* 0x000000ff00057c82 */ /* 0x000fe20008000000 */
[----:B------:R-:W-:Y:S02]  /*2e70*/  IMAD.MOV.U32 R14, RZ, RZ, RZ ;  /* 0x000000ffff0e7224 */ /* 0x000fe400078e00ff */
[----:B--2---:R-:W-:Y:S02]  /*2e80*/  IMAD.MOV.U32 R7, RZ, RZ, RZ ;  /* 0x000000ffff077224 */ /* 0x004fe400078e00ff */
[----:B------:R-:W-:Y:S02]  /*2e90*/  IMAD.U32 R3, RZ, RZ, UR4 ;  /* 0x00000004ff037e24 */ /* 0x000fe4000f8e00ff */
[----:B------:R-:W-:Y:S02]  /*2ea0*/  IMAD.U32 R2, RZ, RZ, UR5 ;  /* 0x00000005ff027e24 */ /* 0x000fe4000f8e00ff */
[----:B------:R-:W-:-:S02]  /*2eb0*/  IMAD.U32 R5, RZ, RZ, UR4 ;  /* 0x00000004ff057e24 */ /* 0x000fc4000f8e00ff */
[----:B------:R-:W-:-:S07]  /*2ec0*/  IMAD.U32 R4, RZ, RZ, UR5 ;  /* 0x00000005ff047e24 */ /* 0x000fce000f8e00ff */
.L_x_9:
[----:B------:R-:W-:-:S06]  /*2ed0*/  IMAD R9, R14, 0x4, R1 ;  /* 0x000000040e097824 */ /* 0x000fcc00078e0201 */
[----:B------:R-:W5:Y:S01]  /*2ee0*/  LDL R9, [R9+0x4] ;  /* 0x0000040009097983 */ /* 0x000f620000100800 */
[----:B------:R-:W-:Y:S02]  /*2ef0*/  IMAD.SHL.U32 R15, R14, 0x20, RZ ;  /* 0x000000200e0f7824 */ /* 0x000fe400078e00ff */
[----:B------:R-:W-:-:S07]  /*2f00*/  IMAD.MOV.U32 R16, RZ, RZ, RZ ;  /* 0x000000ffff107224 */ /* 0x000fce00078e00ff */
.L_x_8:
        /* <DEDUP_REMOVED lines=326> */
[----:B------:R3:W-:Y:S04]  /*4370*/  STL [R1+0x4], R7 ;  /* 0x0000040701007387 */ /* 0x0007e80000100800 */
[----:B------:R3:W-:Y:S04]  /*4380*/  STL.64 [R1+0x8], R4 ;  /* 0x0000080401007387 */ /* 0x0007e80000100a00 */
[----:B------:R3:W-:Y:S02]  /*4390*/  STL.64 [R1+0x10], R2 ;  /* 0x0000100201007387 */ /* 0x0007e40000100a00 */
.L_x_3:
[----:B------:R-:W-:Y:S01]  /*43a0*/  UISETP.GT.U32.AND UP0, UPT, UR6, 0x3, UPT ;  /* 0x000000030600788c */ /* 0x000fe2000bf04070 */
[----:B------:R-:W-:Y:S01]  /*43b0*/  VIADD R0, R0, 0x1 ;  /* 0x0000000100007836 */ /* 0x000fe20000000000 */
[----:B------:R-:W-:Y:S02]  /*43c0*/  USHF.R.U32.HI UR4, URZ, 0x2, UR7 ;  /* 0x00000002ff047899 */ /* 0x000fe40008011607 */
[----:B------:R-:W-:Y:S02]  /*43d0*/  UISETP.GT.U32.AND.EX UP0, UPT, UR7, URZ, UPT, UP0 ;  /* 0x000000ff0700728c */ /* 0x000fe4000bf04100 */
[----:B------:R-:W-:-:S03]  /*43e0*/  USHF.R.U64 UR6, UR6, 0x2, UR7 ;  /* 0x0000000206067899 */ /* 0x000fc60008001207 */
[----:B------:R-:W-:-:S04]  /*43f0*/  UMOV UR7, UR4 ;  /* 0x0000000400077c82 */ /* 0x000fc80008000000 */
[----:B------:R-:W-:Y:S05]  /*4400*/  BRA.U UP0, `(.L_x_10) ;  /* 0xffffffbd00c87547 */ /* 0x000fea000b83ffff */
.L_x_2:
[----:B------:R-:W4:Y:S02]  /*4410*/  LDCU UR4, c[0x0][0x3bc] ;  /* 0x00007780ff0477ac */ /* 0x000f240008000800 */
[----:B----4-:R-:W-:-:S09]  /*4420*/  UISETP.GT.AND UP0, UPT, UR4, 0x1, UPT ;  /* 0x000000010400788c */ /* 0x010fd2000bf04270 */
[----:B------:R-:W-:Y:S05]  /*4430*/  BRA.U UP0, `(.L_x_11) ;  /* 0x0000000100187547 */ /* 0x000fea000b800000 */
[----:B------:R-:W4:Y:S01]  /*4440*/  LDC.64 R10, c[0x0][0x3a0] ;  /* 0x0000e800ff0a7b82 */ /* 0x000f220000000a00 */
[----:B------:R-:W-:Y:S02]  /*4450*/  R2UR UR4, R22 ;  /* 0x00000000160472ca */ /* 0x000fe400000e0000 */
[----:B------:R-:W-:Y:S01]  /*4460*/  R2UR UR5, R23 ;  /* 0x00000000170572ca */ /* 0x000fe200000e0000 */
[----:B----4-:R-:W-:-:S12]  /*4470*/  IMAD.WIDE R10, R8, 0x4, R10 ;  /* 0x00000004080a7825 */ /* 0x010fd800078e020a */
[----:B------:R4:W5:Y:S01]  /*4480*/  LDG.E R9, desc[UR4][R10.64] ;  /* 0x000000040a097981 */ /* 0x000962000c1e1900 */
[----:B------:R-:W-:Y:S05]  /*4490*/  BRA `(.L_x_12) ;  /* 0x0000000400e47947 */ /* 0x000fea0003800000 */
.L_x_11:
[----:B------:R-:W4:Y:S01]  /*44a0*/  LDC.64 R18, c[0x0][0x390] ;  /* 0x0000e400ff127b82 */ /* 0x000f220000000a00 */
[----:B------:R-:W-:Y:S01]  /*44b0*/  BSSY.RECONVERGENT B0, `(.L_x_13) ;  /* 0x0000076000007945 */ /* 0x000fe20003800200 */
[----:B------:R-:W-:Y:S02]  /*44c0*/  IMAD.MOV.U32 R20, RZ, RZ, 0x1 ;  /* 0x00000001ff147424 */ /* 0x000fe400078e00ff */
[----:B------:R-:W-:Y:S02]  /*44d0*/  IMAD.MOV.U32 R0, RZ, RZ, RZ ;  /* 0x000000ffff007224 */ /* 0x000fe400078e00ff */
[----:B------:R-:W-:Y:S02]  /*44e0*/  IMAD.MOV.U32 R27, RZ, RZ, RZ ;  /* 0x000000ffff1b7224 */ /* 0x000fe400078e00ff */
[----:B------:R-:W5:Y:S01]  /*44f0*/  LDC.64 R12, c[0x0][0x398] ;  /* 0x0000e600ff0c7b82 */ /* 0x000f620000000a00 */
[----:B------:R-:W-:Y:S02]  /*4500*/  IMAD.MOV.U32 R21, RZ, RZ, R3 ;  /* 0x000000ffff157224 */ /* 0x000fe400078e0003 */
[----:B------:R-:W-:-:S02]  /*4510*/  IMAD.MOV.U32 R24, RZ, RZ, R2 ;  /* 0x000000ffff187224 */ /* 0x000fc400078e0002 */
[----:B------:R-:W-:-:S03]  /*4520*/  IMAD.MOV.U32 R25, RZ, RZ, R5 ;  /* 0x000000ffff197224 */ /* 0x000fc600078e0005 */
[----:B------:R-:W0:Y:S08]  /*4530*/  LDC.64 R14, c[0x0][0x380] ;  /* 0x0000e000ff0e7b82 */ /* 0x000e300000000a00 */
[----:B------:R-:W1:Y:S01]  /*4540*/  LDC.64 R16, c[0x0][0x3a0] ;  /* 0x0000e800ff107b82 */ /* 0x000e620000000a00 */
[----:B----4-:R-:W-:-:S04]  /*4550*/  IMAD.WIDE R18, R8, 0x4, R18 ;  /* 0x0000000408127825 */ /* 0x010fc800078e0212 */
[----:B-----5:R-:W-:-:S04]  /*4560*/  IMAD.WIDE R12, R8, 0x4, R12 ;  /* 0x00000004080c7825 */ /* 0x020fc800078e020c */
[----:B0-----:R-:W-:-:S04]  /*4570*/  IMAD.WIDE R14, R8, 0x4, R14 ;  /* 0x00000004080e7825 */ /* 0x001fc800078e020e */
[----:B-1----:R-:W-:-:S07]  /*4580*/  IMAD.WIDE R16, R8, 0x4, R16 ;  /* 0x0000000408107825 */ /* 0x002fce00078e0210 */
.L_x_19:
[C---:B------:R-:W-:Y:S02]  /*4590*/  R2UR UR4, R22.reuse ;  /* 0x00000000160472ca */ /* 0x040fe400000e0000 */
[C---:B------:R-:W-:Y:S02]  /*45a0*/  R2UR UR5, R23.reuse ;  /* 0x00000000170572ca */ /* 0x040fe400000e0000 */
[----:B------:R-:W-:Y:S02]  /*45b0*/  R2UR UR6, R22 ;  /* 0x00000000160672ca */ /* 0x000fe400000e0000 */
[----:B------:R-:W-:Y:S02]  /*45c0*/  R2UR UR7, R23 ;  /* 0x00000000170772ca */ /* 0x000fe400000e0000 */
[----:B------:R-:W-:Y:S01]  /*45d0*/  ISETP.NE.AND P0, PT, R0, 0x1, PT ;  /* 0x000000010000780c */ /* 0x000fe20003f05270 */
[----:B------:R-:W-:Y:S01]  /*45e0*/  BSSY.RECONVERGENT B1, `(.L_x_14) ;  /* 0x000004e000017945 */ /* 0x000fe20003800200 */
[----:B------:R-:W-:-:S02]  /*45f0*/  IMAD.MOV.U32 R10, RZ, RZ, R27 ;  /* 0x000000ffff0a7224 */ /* 0x000fc400078e001b */
[----:B------:R-:W-:-:S03]  /*4600*/  IMAD.MOV.U32 R0, RZ, RZ, RZ ;  /* 0x000000ffff007224 */ /* 0x000fc600078e00ff */
[----:B0-----:R0:W5:Y:S04]  /*4610*/  LDG.E R9, desc[UR4][R18.64] ;  /* 0x0000000412097981 */ /* 0x001168000c1e1900 */
[----:B------:R0:W5:Y:S02]  /*4620*/  LDG.E R26, desc[UR6][R12.64] ;  /* 0x000000060c1a7981 */ /* 0x000164000c1e1900 */
[----:B------:R-:W-:Y:S05]  /*4630*/  @!P0 BRA `(.L_x_15) ;  /* 0x0000000400208947 */ /* 0x000fea0003800000 */
[----:B------:R-:W-:Y:S01]  /*4640*/  SHF.R.U32.HI R0, RZ, 0x2, R7 ;  /* 0x00000002ff007819 */ /* 0x000fe20000011607 */
[----:B--23--:R-:W-:Y:S01]  /*4650*/  IMAD.SHL.U32 R3, R21, 0x10, RZ ;  /* 0x0000001015037824 */ /* 0x00cfe200078e00ff */
[----:B------:R-:W-:Y:S01]  /*4660*/  BSSY.RECONVERGENT B2, `(.L_x_16) ;  /* 0x000003c000027945 */ /* 0x000fe20003800200 */
[----:B------:R-:W-:Y:S01]  /*4670*/  IMAD.MOV.U32 R10, RZ, RZ, 0x3e055027 ;  /* 0x3e055027ff0a7424 */ /* 0x000fe200078e00ff */
[----:B------:R-:W-:-:S05]  /*4680*/  LOP3.LUT R0, R0, R7, RZ, 0x3c, !PT ;  /* 0x0000000700007212 */ /* 0x000fca00078e3cff */
[----:B------:R-:W-:-:S05]  /*4690*/  IMAD.SHL.U32 R2, R0, 0x2, RZ ;  /* 0x0000000200027824 */ /* 0x000fca00078e00ff */
[----:B------:R-:W-:Y:S01]  /*46a0*/  LOP3.LUT R2, R0, R2, R3, 0x96, !PT ;  /* 0x0000000200027212 */ /* 0x000fe200078e9603 */
[----:B------:R-:W-:-:S03]  /*46b0*/  IMAD.MOV.U32 R3, RZ, RZ, 0x2f800000 ;  /* 0x2f800000ff037424 */ /* 0x000fc600078e00ff */
[----:B------:R-:W-:-:S04]  /*46c0*/  LOP3.LUT R2, R2, R21, RZ, 0x3c, !PT ;  /* 0x0000001502027212 */ /* 0x000fc800078e3cff */
[C---:B------:R-:W-:Y:S01]  /*46d0*/  IADD3 R0, PT, PT, R6.reuse, 0x587c5, R2 ;  /* 0x000587c506007810 */ /* 0x040fe20007ffe002 */
[----:B------:R-:W-:-:S03]  /*46e0*/  VIADD R6, R6, 0xb0f8a ;  /* 0x000b0f8a06067836 */ /* 0x000fc60000000000 */
[----:B------:R-:W-:-:S05]  /*46f0*/  I2FP.F32.U32 R0, R0 ;  /* 0x0000000000007245 */ /* 0x000fca0000201000 */
[----:B------:R-:W-:-:S05]  /*4700*/  FFMA R0, R0, R3, 1.1641532182693481445e-10 ;  /* 0x2f00000000007423 */ /* 0x000fca0000000003 */
[----:B------:R-:W-:-:S13]  /*4710*/  FSETP.GEU.AND P0, PT, R0, 1.175494350822287508e-38, PT ;  /* 0x008000000000780b */ /* 0x000fda0003f0e000 */
[----:B------:R-:W-:-:S04]  /*4720*/  @!P0 FMUL R0, R0, 8388608 ;  /* 0x4b00000000008820 */ /* 0x000fc80000400000 */
[----:B------:R-:W-:-:S05]  /*4730*/  VIADD R3, R0, 0xc0d55555 ;  /* 0xc0d5555500037836 */ /* 0x000fca0000000000 */
[----:B------:R-:W-:-:S05]  /*4740*/  LOP3.LUT R3, R3, 0xff800000, RZ, 0xc0, !PT ;  /* 0xff80000003037812 */ /* 0x000fca00078ec0ff */
[----:B------:R-:W-:-:S04]  /*4750*/  IMAD.IADD R5, R0, 0x1, -R3 ;  /* 0x0000000100057824 */ /* 0x000fc800078e0a03 */
[----:B------:R-:W-:-:S04]  /*4760*/  FADD R5, R5, -1 ;  /* 0xbf80000005057421 */ /* 0x000fc80000000000 */
[----:B------:R-:W-:-:S04]  /*4770*/  FFMA R10, R5, -R10, 0.14084610342979431152 ;  /* 0x3e1039f6050a7423 */ /* 0x000fc8000000080a */
[----:B------:R-:W-:-:S04]  /*4780*/  FFMA R10, R5, R10, -0.12148627638816833496 ;  /* 0xbdf8cdcc050a7423 */ /* 0x000fc8000000000a */
[----:B------:R-:W-:-:S04]  /*4790*/  FFMA R10, R5, R10, 0.13980610668659210205 ;  /* 0x3e0f2955050a7423 */ /* 0x000fc8000000000a */
[----:B------:R-:W-:-:S04]  /*47a0*/  FFMA R10, R5, R10, -0.16684235632419586182 ;  /* 0xbe2ad8b9050a7423 */ /* 0x000fc8000000000a */
[----:B------:R-:W-:-:S04]  /*47b0*/  FFMA R10, R5, R10, 0.20012299716472625732 ;  /* 0x3e4ced0b050a7423 */ /* 0x000fc8000000000a */
[----:B------:R-:W-:-:S04]  /*47c0*/  FFMA R10, R5, R10, -0.24999669194221496582 ;  /* 0xbe7fff22050a7423 */ /* 0x000fc8000000000a */
[----:B------:R-:W-:-:S04]  /*47d0*/  FFMA R10, R5, R10, 0.33333182334899902344 ;  /* 0x3eaaaa78050a7423 */ /* 0x000fc8000000000a */
[C---:B------:R-:W-:Y:S01]  /*47e0*/  FFMA R28, R5.reuse, R10, -0.5 ;  /* 0xbf000000051c7423 */ /* 0x040fe2000000000a */
[----:B------:R-:W-:Y:S02]  /*47f0*/  I2FP.F32.S32 R10, R3 ;  /* 0x00000003000a7245 */ /* 0x000fe40000201400 */
[----:B------:R-:W-:Y:S01]  /*4800*/  FSEL R3, RZ, -23, P0 ;  /* 0xc1b80000ff037808 */ /* 0x000fe20000000000 */
[----:B------:R-:W-:Y:S01]  /*4810*/  FMUL R28, R5, R28 ;  /* 0x0000001c051c7220 */ /* 0x000fe20000400000 */
[----:B------:R-:W-:-:S03]  /*4820*/  ISETP.GT.U32.AND P0, PT, R0, 0x7f7fffff, PT ;  /* 0x7f7fffff0000780c */ /* 0x000fc60003f04070 */
[----:B------:R-:W-:Y:S01]  /*4830*/  FFMA R10, R10, 1.1920928955078125e-07, R3 ;  /* 0x340000000a0a7823 */ /* 0x000fe20000000003 */
[----:B------:R-:W-:Y:S01]  /*4840*/  FFMA R5, R5, R28, R5 ;  /* 0x0000001c05057223 */ /* 0x000fe20000000005 */
[----:B------:R-:W-:-:S03]  /*4850*/  SHF.R.U32.HI R3, RZ, 0x2, R4 ;  /* 0x00000002ff037819 */ /* 0x000fc60000011604 */
[----:B------:R-:W-:Y:S01]  /*4860*/  FFMA R10, R10, 0.69314718246459960938, R5 ;  /* 0x3f3172180a0a7823 */ /* 0x000fe20000000005 */
[----:B------:R-:W-:Y:S01]  /*4870*/  IMAD.MOV.U32 R5, RZ, RZ, 0x7f800000 ;  /* 0x7f800000ff057424 */ /* 0x000fe200078e00ff */
[----:B------:R-:W-:Y:S01]  /*4880*/  LOP3.LUT R3, R3, R4, RZ, 0x3c, !PT ;  /* 0x0000000403037212 */ /* 0x000fe200078e3cff */
[----:B------:R-:W-:Y:S02]  /*4890*/  IMAD.SHL.U32 R4, R2, 0x10, RZ ;  /* 0x0000001002047824 */ /* 0x000fe400078e00ff */
[C---:B------:R-:W-:Y:S01]  /*48a0*/  @P0 FFMA R10, R0.reuse, R5, +INF ;  /* 0x7f800000000a0423 */ /* 0x040fe20000000005 */
[----:B------:R-:W-:Y:S01]  /*48b0*/  FSETP.NEU.AND P0, PT, R0, RZ, PT ;  /* 0x000000ff0000720b */ /* 0x000fe20003f0d000 */
[----:B------:R-:W-:Y:S02]  /*48c0*/  IMAD.SHL.U32 R5, R3, 0x2, RZ ;  /* 0x0000000203057824 */ /* 0x000fe400078e00ff */
[----:B------:R-:W-:-:S03]  /*48d0*/  FMUL R10, R10, -2 ;  /* 0xc00000000a0a7820 */ /* 0x000fc60000400000 */
[----:B------:R-:W-:Y:S01]  /*48e0*/  LOP3.LUT R3, R3, R5, R4, 0x96, !PT ;  /* 0x0000000503037212 */ /* 0x000fe200078e9604 */
[----:B------:R-:W-:Y:S01]  /*48f0*/  IMAD.MOV.U32 R5, RZ, RZ, 0x30c90fdb ;  /* 0x30c90fdbff057424 */ /* 0x000fe200078e00ff */
[----:B------:R-:W-:Y:S02]  /*4900*/  FSEL R10, R10, +INF , P0 ;  /* 0x7f8000000a0a7808 */ /* 0x000fe40000000000 */
[----:B------:R-:W-:Y:S02]  /*4910*/  LOP3.LUT R3, R3, R2, RZ, 0x3c, !PT ;  /* 0x0000000203037212 */ /* 0x000fe400078e3cff */
[----:B------:R1:W2:Y:S01]  /*4920*/  MUFU.RSQ R7, R10 ;  /* 0x0000000a00077308 */ /* 0x0002a20000001400 */
[----:B------:R-:W-:Y:S02]  /*4930*/  VIADD R4, R10, 0xf3000000 ;  /* 0xf30000000a047836 */ /* 0x000fe40000000000 */
[----:B------:R-:W-:-:S03]  /*4940*/  IMAD.IADD R0, R3, 0x1, R6 ;  /* 0x0000000103007824 */ /* 0x000fc600078e0206 */
[----:B------:R-:W-:Y:S02]  /*4950*/  ISETP.GT.U32.AND P0, PT, R4, 0x727fffff, PT ;  /* 0x727fffff0400780c */ /* 0x000fe40003f04070 */
[----:B------:R-:W-:-:S05]  /*4960*/  I2FP.F32.U32 R0, R0 ;  /* 0x0000000000007245 */ /* 0x000fca0000201000 */
[----:B------:R-:W-:-:S06]  /*4970*/  FFMA R5, R0, R5, 7.314590599882819788e-10 ;  /* 0x30490fdb00057423 */ /* 0x000fcc0000000005 */
[----:B-12---:R-:W-:Y:S05]  /*4980*/  @!P0 BRA `(.L_x_17) ;  /* 0x0000000000148947 */ /* 0x006fea0003800000 */
[----:B------:R-:W-:Y:S01]  /*4990*/  IMAD.MOV.U32 R0, RZ, RZ, R10 ;  /* 0x000000ffff007224 */ /* 0x000fe200078e000a */
[----:B------:R-:W-:-:S07]  /*49a0*/  MOV R10, 0x49c0 ;  /* 0x000049c0000a7802 */ /* 0x000fce0000000f00 */
[----:B0----5:R-:W-:Y:S05]  /*49b0*/  CALL.REL.NOINC `($__internal_0_$__cuda_sm20_sqrt_rn_f32_slowpath) ;  /* 0x0000000c00487944 */ /* 0x021fea0003c00000 */
[----:B------:R-:W-:Y:S01]  /*49c0*/  IMAD.MOV.U32 R27, RZ, RZ, R7 ;  /* 0x000000ffff1b7224 */ /* 0x000fe200078e0007 */
[----:B------:R-:W-:Y:S06]  /*49d0*/  BRA `(.L_x_18) ;  /* 0x0000000000107947 */ /* 0x000fec0003800000 */
.L_x_17:
[----:B------:R-:W-:Y:S01]  /*49e0*/  FMUL.FTZ R27, R10, R7 ;  /* 0x000000070a1b7220 */ /* 0x000fe20000410000 */
[----:B------:R-:W-:-:S03]  /*49f0*/  FMUL.FTZ R4, R7, 0.5 ;  /* 0x3f00000007047820 */ /* 0x000fc60000410000 */
[----:B------:R-:W-:-:S04]  /*4a00*/  FFMA R0, -R27, R27, R10 ;  /* 0x0000001b1b007223 */ /* 0x000fc8000000010a */
[----:B------:R-:W-:-:S07]  /*4a10*/  FFMA R27, R0, R4, R27 ;  /* 0x00000004001b7223 */ /* 0x000fce000000001b */
.L_x_18:
[----:B------:R-:W-:Y:S05]  /*4a20*/  BSYNC.RECONVERGENT B2 ;  /* 0x0000000000027941 */ /* 0x000fea0003800200 */
.L_x_16:
[----:B------:R-:W-:Y:S01]  /*4a30*/  FMUL.RZ R11, R5, 0.15915493667125701904 ;  /* 0x3e22f983050b7820 */ /* 0x000fe2000040c000 */
[----:B------:R-:W-:Y:S02]  /*4a40*/  IMAD.MOV.U32 R0, RZ, RZ, 0x1 ;  /* 0x00000001ff007424 */ /* 0x000fe400078e00ff */
[----:B------:R-:W-:Y:S01]  /*4a50*/  IMAD.MOV.U32 R5, RZ, RZ, R21 ;  /* 0x000000ffff057224 */ /* 0x000fe200078e0015 */
[----:B------:R-:W1:Y:S01]  /*4a60*/  MUFU.SIN R10, R11 ;  /* 0x0000000b000a7308 */ /* 0x000e620000000400 */
[----:B------:R-:W-:-:S07]  /*4a70*/  IMAD.MOV.U32 R7, RZ, RZ, R25 ;  /* 0x000000ffff077224 */ /* 0x000fce00078e0019 */
[----:B------:R-:W2:Y:S01]  /*4a80*/  MUFU.COS R4, R11 ;  /* 0x0000000b00047308 */ /* 0x000ea20000000000 */
[-C--:B-1----:R-:W-:Y:S01]  /*4a90*/  FMUL R10, R10, R27.reuse ;  /* 0x0000001b0a0a7220 */ /* 0x082fe20000400000 */
[----:B--2---:R-:W-:Y:S01]  /*4aa0*/  FMUL R27, R4, R27 ;  /* 0x0000001b041b7220 */ /* 0x004fe20000400000 */
[----:B------:R-:W-:-:S07]  /*4ab0*/  IMAD.MOV.U32 R4, RZ, RZ, R24 ;  /* 0x000000ffff047224 */ /* 0x000fce00078e0018 */
.L_x_15:
[----:B------:R-:W-:Y:S05]  /*4ac0*/  BSYNC.RECONVERGENT B1 ;  /* 0x0000000000017941 */ /* 0x000fea0003800200 */
.L_x_14:
[----:B------:R-:W-:Y:S01]  /*4ad0*/  R2UR UR4, R22 ;  /* 0x00000000160472ca */ /* 0x000fe200000e0000 */
[----:B-----5:R-:W-:Y:S01]  /*4ae0*/  FFMA R25, R26, R10, R9 ;  /* 0x0000000a1a197223 */ /* 0x020fe20000000009 */
[C---:B------:R-:W-:Y:S02]  /*4af0*/  R2UR UR5, R23.reuse ;  /* 0x00000000170572ca */ /* 0x040fe400000e0000 */
[----:B------:R-:W-:Y:S02]  /*4b00*/  R2UR UR6, R22 ;  /* 0x00000000160672ca */ /* 0x000fe400000e0000 */
[----:B------:R-:W-:-:S09]  /*4b10*/  R2UR UR7, R23 ;  /* 0x00000000170772ca */ /* 0x000fd200000e0000 */
[----:B------:R1:W-:Y:S04]  /*4b20*/  STG.E desc[UR4][R14.64], R25 ;  /* 0x000000190e007986 */ /* 0x0003e8000c101904 */
[----:B------:R-:W4:Y:S02]  /*4b30*/  LDG.E R9, desc[UR6][R16.64] ;  /* 0x0000000610097981 */ /* 0x000f24000c1e1900 */
[----:B----4-:R-:W-:-:S13]  /*4b40*/  FSETP.GE.AND P0, PT, R25, R9, PT ;  /* 0x000000091900720b */ /* 0x010fda0003f06000 */
[----:B------:R-:W4:Y:S01]  /*4b50*/  @P0 LDC.64 R10, c[0x0][0x3a8] ;  /* 0x0000ea00ff0a0b82 */ /* 0x000f220000000a00 */
[----:B------:R-:W-:Y:S02]  /*4b60*/  @P0 R2UR UR4, R22 ;  /* 0x00000000160402ca */ /* 0x000fe400000e0000 */
[----:B------:R-:W-:Y:S01]  /*4b70*/  @P0 R2UR UR5, R23 ;  /* 0x00000000170502ca */ /* 0x000fe200000e0000 */
[----:B----4-:R-:W-:-:S12]  /*4b80*/  @P0 IMAD.WIDE R10, R8, 0x4, R10 ;  /* 0x00000004080a0825 */ /* 0x010fd800078e020a */
[----:B------:R-:W4:Y:S01]  /*4b90*/  @P0 LDG.E R10, desc[UR4][R10.64] ;  /* 0x000000040a0a0981 */ /* 0x000f22000c1e1900 */
[----:B------:R-:W-:Y:S02]  /*4ba0*/  VIADD R20, R20, 0x1 ;  /* 0x0000000114147836 */ /* 0x000fe40000000000 */
[----:B------:R-:W-:Y:S02]  /*4bb0*/  IMAD.MOV.U32 R21, RZ, RZ, R3 ;  /* 0x000000ffff157224 */ /* 0x000fe400078e0003 */
[----:B------:R-:W-:Y:S01]  /*4bc0*/  IMAD.MOV.U32 R24, RZ, RZ, R2 ;  /* 0x000000ffff187224 */ /* 0x000fe200078e0002 */
[----:B------:R-:W-:Y:S02]  /*4bd0*/  ISETP.LT.AND P1, PT, R20, UR36, PT ;  /* 0x0000002414007c0c */ /* 0x000fe4000bf21270 */
[----:B----4-:R-:W-:Y:S01]  /*4be0*/  FSETP.GTU.OR P0, PT, R25, R10, !P0 ;  /* 0x0000000a1900720b */ /* 0x010fe2000470c400 */
[----:B-1----:R-:W-:-:S12]  /*4bf0*/  IMAD.MOV.U32 R25, RZ, RZ, R5 ;  /* 0x000000ffff197224 */ /* 0x002fd800078e0005 */
[----:B------:R-:W-:Y:S05]  /*4c00*/  @P0 BRA P1, `(.L_x_19) ;  /* 0xfffffff800600947 */ /* 0x000fea000083ffff */
[----:B------:R-:W-:Y:S05]  /*4c10*/  BSYNC.RECONVERGENT B0 ;  /* 0x0000000000007941 */ /* 0x000fea0003800200 */
.L_x_13:
[----:B------:R-:W-:Y:S05]  /*4c20*/  @!P0 EXIT ;  /* 0x000000000000894d */ /* 0x000fea0003800000 */
.L_x_12:
[----:B0-----:R-:W0:Y:S01]  /*4c30*/  LDC.64 R18, c[0x0][0x3a0] ;  /* 0x0000e800ff127b82 */ /* 0x001e220000000a00 */
[----:B------:R-:W-:Y:S07]  /*4c40*/  BSSY.RECONVERGENT B0, `(.L_x_20) ;  /* 0x0000096000007945 */ /* 0x000fee0003800200 */
[----:B------:R-:W1:Y:S08]  /*4c50*/  LDC.64 R16, c[0x0][0x3a8] ;  /* 0x0000ea00ff107b82 */ /* 0x000e700000000a00 */
[----:B------:R-:W2:Y:S08]  /*4c60*/  LDC.64 R14, c[0x0][0x398] ;  /* 0x0000e600ff0e7b82 */ /* 0x000eb00000000a00 */
[----:B------:R-:W3:Y:S01]  /*4c70*/  LDC.64 R12, c[0x0][0x390] ;  /* 0x0000e400ff0c7b82 */ /* 0x000ee20000000a00 */
[----:B0-----:R-:W-:-:S07]  /*4c80*/  IMAD.WIDE R18, R8, 0x4, R18 ;  /* 0x0000000408127825 */ /* 0x001fce00078e0212 */
[----:B------:R-:W0:Y:S01]  /*4c90*/  LDC.64 R20, c[0x0][0x380] ;  /* 0x0000e000ff147b82 */ /* 0x000e220000000a00 */
[----:B-1----:R-:W-:-:S04]  /*4ca0*/  IMAD.WIDE R16, R8, 0x4, R16 ;  /* 0x0000000408107825 */ /* 0x002fc800078e0210 */
[----:B--2---:R-:W-:-:S04]  /*4cb0*/  IMAD.WIDE R14, R8, 0x4, R14 ;  /* 0x00000004080e7825 */ /* 0x004fc800078e020e */
[----:B---3--:R-:W-:-:S04]  /*4cc0*/  IMAD.WIDE R12, R8, 0x4, R12 ;  /* 0x00000004080c7825 */ /* 0x008fc800078e020c */
[----:B0-----:R-:W-:-:S07]  /*4cd0*/  IMAD.WIDE R20, R8, 0x4, R20 ;  /* 0x0000000408147825 */ /* 0x001fce00078e0214 */
.L_x_29:
[----:B-----5:R-:W-:-:S13]  /*4ce0*/  FSETP.NE.AND P0, PT, |R9|, +INF , PT ;  /* 0x7f8000000900780b */ /* 0x020fda0003f05200 */
[----:B------:R-:W-:Y:S02]  /*4cf0*/  @!P0 R2UR UR4, R22 ;  /* 0x00000000160482ca */ /* 0x000fe400000e0000 */
[----:B------:R-:W-:-:S13]  /*4d00*/  @!P0 R2UR UR5, R23 ;  /* 0x00000000170582ca */ /* 0x000fda00000e0000 */
[----:B------:R-:W4:Y:S01]  /*4d10*/  @!P0 LDG.E R0, desc[UR4][R16.64] ;  /* 0x0000000410008981 */ /* 0x000f22000c1e1900 */
[C---:B------:R-:W-:Y:S01]  /*4d20*/  @!P0 R2UR UR6, R22.reuse ;  /* 0x00000000160682ca */ /* 0x040fe200000e0000 */
[----:B------:R-:W-:Y:S01]  /*4d30*/  @!P0 IMAD.MOV.U32 R27, RZ, RZ, 0x7fffffff ;  /* 0x7fffffffff1b8424 */ /* 0x000fe200078e00ff */
[----:B------:R-:W-:Y:S01]  /*4d40*/  @!P0 R2UR UR7, R23 ;  /* 0x00000000170782ca */ /* 0x000fe200000e0000 */
[----:B------:R-:W-:Y:S01]  /*4d50*/  FADD R8, |R9|, -RZ ;  /* 0x800000ff09087221 */ /* 0x000fe20000000200 */
[----:B------:R-:W-:Y:S02]  /*4d60*/  @!P0 R2UR UR8, R22 ;  /* 0x00000000160882ca */ /* 0x000fe400000e0000 */
[----:B------:R-:W-:Y:S01]  /*4d70*/  @!P0 R2UR UR9, R23 ;  /* 0x00000000170982ca */ /* 0x000fe200000e0000 */
[----:B----4-:R-:W-:-:S05]  /*4d80*/  @!P0 FADD R11, -R0, -RZ ;  /* 0x800000ff000b8221 */ /* 0x010fca0000000100 */
[----:B------:R0:W-:Y:S04]  /*4d90*/  @!P0 STG.E desc[UR4][R18.64], R11 ;  /* 0x0000000b12008986 */ /* 0x0001e8000c101904 */
[----:B------:R0:W-:Y:S04]  /*4da0*/  @!P0 STG.E desc[UR6][R16.64], R27 ;  /* 0x0000001b10008986 */ /* 0x0001e8000c101906 */
[----:B------:R-:W2:Y:S01]  /*4db0*/  @!P0 LDG.E R9, desc[UR8][R18.64] ;  /* 0x0000000812098981 */ /* 0x000ea2000c1e1900 */
[----:B------:R-:W-:Y:S01]  /*4dc0*/  SHF.R.U32.HI R0, RZ, 0x2, R7 ;  /* 0x00000002ff007819 */ /* 0x000fe20000011607 */
[----:B------:R-:W-:Y:S01]  /*4dd0*/  IMAD.MOV.U32 R24, RZ, RZ, R5 ;  /* 0x000000ffff187224 */ /* 0x000fe200078e0005 */
[----:B------:R-:W-:Y:S01]  /*4de0*/  BSSY.RECONVERGENT B1, `(.L_x_21) ;  /* 0x000001a000017945 */ /* 0x000fe20003800200 */
[----:B------:R-:W-:Y:S01]  /*4df0*/  IMAD.MOV.U32 R5, RZ, RZ, R3 ;  /* 0x000000ffff057224 */ /* 0x000fe200078e0003 */
[----:B------:R-:W-:Y:S01]  /*4e00*/  LOP3.LUT R0, R0, R7, RZ, 0x3c, !PT ;  /* 0x0000000700007212 */ /* 0x000fe200078e3cff */
[----:B------:R-:W-:-:S02]  /*4e10*/  IMAD.MOV.U32 R25, RZ, RZ, R2 ;  /* 0x000000ffff197224 */ /* 0x000fc400078e0002 */
[----:B------:R-:W-:Y:S02]  /*4e20*/  IMAD.SHL.U32 R3, R5, 0x10, RZ ;  /* 0x0000001005037824 */ /* 0x000fe400078e00ff */
[----:B------:R-:W-:-:S05]  /*4e30*/  IMAD.SHL.U32 R7, R0, 0x2, RZ ;  /* 0x0000000200077824 */ /* 0x000fca00078e00ff */
[----:B------:R-:W-:-:S04]  /*4e40*/  LOP3.LUT R0, R0, R7, R3, 0x96, !PT ;  /* 0x0000000700007212 */ /* 0x000fc800078e9603 */
[----:B------:R-:W-:-:S04]  /*4e50*/  LOP3.LUT R2, R0, R5, RZ, 0x3c, !PT ;  /* 0x0000000500027212 */ /* 0x000fc800078e3cff */
[----:B------:R-:W-:-:S04]  /*4e60*/  IADD3 R0, PT, PT, R6, 0x587c5, R2 ;  /* 0x000587c506007810 */ /* 0x000fc80007ffe002 */
[----:B------:R-:W-:Y:S01]  /*4e70*/  I2FP.F32.U32 R0, R0 ;  /* 0x0000000000007245 */ /* 0x000fe20000201000 */
[----:B--2---:R-:W-:-:S04]  /*4e80*/  FFMA R7, R9, R9, 4 ;  /* 0x4080000009077423 */ /* 0x004fc80000000009 */
[----:B------:R-:W-:Y:S01]  /*4e90*/  VIADD R3, R7, 0xf3000000 ;  /* 0xf300000007037836 */ /* 0x000fe20000000000 */
[----:B------:R0:W1:Y:S04]  /*4ea0*/  MUFU.RSQ R10, R7 ;  /* 0x00000007000a7308 */ /* 0x0000680000001400 */
[----:B------:R-:W-:Y:S01]  /*4eb0*/  ISETP.GT.U32.AND P0, PT, R3, 0x727fffff, PT ;  /* 0x727fffff0300780c */ /* 0x000fe20003f04070 */
[----:B------:R-:W-:-:S04]  /*4ec0*/  IMAD.MOV.U32 R3, RZ, RZ, 0x2f800000 ;  /* 0x2f800000ff037424 */ /* 0x000fc800078e00ff */
[----:B------:R-:W-:-:S08]  /*4ed0*/  FFMA R3, R0, R3, 1.1641532182693481445e-10 ;  /* 0x2f00000000037423 */ /* 0x000fd00000000003 */
[----:B01----:R-:W-:Y:S05]  /*4ee0*/  @!P0 BRA `(.L_x_22) ;  /* 0x0000000000148947 */ /* 0x003fea0003800000 */
[----:B------:R-:W-:Y:S01]  /*4ef0*/  IMAD.MOV.U32 R0, RZ, RZ, R7 ;  /* 0x000000ffff007224 */ /* 0x000fe200078e0007 */
[----:B------:R-:W-:-:S07]  /*4f00*/  MOV R10, 0x4f20 ;  /* 0x00004f20000a7802 */ /* 0x000fce0000000f00 */
[----:B------:R-:W-:Y:S05]  /*4f10*/  CALL.REL.NOINC `($__internal_0_$__cuda_sm20_sqrt_rn_f32_slowpath) ;  /* 0x0000000400f07944 */ /* 0x000fea0003c00000 */
[----:B------:R-:W-:Y:S01]  /*4f20*/  IMAD.MOV.U32 R0, RZ, RZ, R7 ;  /* 0x000000ffff007224 */ /* 0x000fe200078e0007 */
[----:B------:R-:W-:Y:S06]  /*4f30*/  BRA `(.L_x_23) ;  /* 0x0000000000107947 */ /* 0x000fec0003800000 */
.L_x_22:
[----:B------:R-:W-:Y:S01]  /*4f40*/  FMUL.FTZ R0, R7, R10 ;  /* 0x0000000a07007220 */ /* 0x000fe20000410000 */
[----:B------:R-:W-:-:S03]  /*4f50*/  FMUL.FTZ R10, R10, 0.5 ;  /* 0x3f0000000a0a7820 */ /* 0x000fc60000410000 */
[----:B------:R-:W-:-:S04]  /*4f60*/  FFMA R7, -R0, R0, R7 ;  /* 0x0000000000077223 */ /* 0x000fc80000000107 */
[----:B------:R-:W-:-:S07]  /*4f70*/  FFMA R0, R7, R10, R0 ;  /* 0x0000000a07007223 */ /* 0x000fce0000000000 */
.L_x_23:
[----:B------:R-:W-:Y:S05]  /*4f80*/  BSYNC.RECONVERGENT B1 ;  /* 0x0000000000017941 */ /* 0x000fea0003800200 */
.L_x_21:
[----:B------:R-:W-:Y:S01]  /*4f90*/  FSETP.GEU.AND P0, PT, R3, 1.175494350822287508e-38, PT ;  /* 0x008000000300780b */ /* 0x000fe20003f0e000 */
[----:B------:R-:W-:Y:S02]  /*4fa0*/  IMAD.MOV.U32 R26, RZ, RZ, 0x3e055027 ;  /* 0x3e055027ff1a7424 */ /* 0x000fe400078e00ff */
[----:B------:R-:W-:Y:S01]  /*4fb0*/  FADD R0, R9, R0 ;  /* 0x0000000009007221 */ /* 0x000fe20000000000 */
[----:B------:R-:W-:Y:S09]  /*4fc0*/  BSSY.RECONVERGENT B1, `(.L_x_24) ;  /* 0x0000025000017945 */ /* 0x000ff20003800200 */
[----:B------:R-:W-:-:S04]  /*4fd0*/  @!P0 FMUL R3, R3, 8388608 ;  /* 0x4b00000003038820 */ /* 0x000fc80000400000 */
[----:B------:R-:W-:-:S05]  /*4fe0*/  VIADD R7, R3, 0xc0d55555 ;  /* 0xc0d5555503077836 */ /* 0x000fca0000000000 */
[----:B------:R-:W-:-:S04]  /*4ff0*/  LOP3.LUT R10, R7, 0xff800000, RZ, 0xc0, !PT ;  /* 0xff800000070a7812 */ /* 0x000fc800078ec0ff */
[----:B------:R-:W-:Y:S01]  /*5000*/  I2FP.F32.S32 R11, R10 ;  /* 0x0000000a000b7245 */ /* 0x000fe20000201400 */
        /* <DEDUP_REMOVED lines=9> */
[----:B------:R-:W-:-:S04]  /*50a0*/  FFMA R26, R7, R26, -0.5 ;  /* 0xbf000000071a7423 */ /* 0x000fc8000000001a */
[----:B------:R-:W-:-:S04]  /*50b0*/  FMUL R26, R7, R26 ;  /* 0x0000001a071a7220 */ /* 0x000fc80000400000 */
[----:B------:R-:W-:Y:S01]  /*50c0*/  FFMA R27, R7, R26, R7 ;  /* 0x0000001a071b7223 */ /* 0x000fe20000000007 */
[----:B------:R-:W-:Y:S01]  /*50d0*/  FMUL R7, R0, 0.5 ;  /* 0x3f00000000077820 */ /* 0x000fe20000400000 */
[----:B------:R-:W-:Y:S01]  /*50e0*/  FSEL R0, RZ, -23, P0 ;  /* 0xc1b80000ff007808 */ /* 0x000fe20000000000 */
[----:B------:R-:W-:Y:S01]  /*50f0*/  IMAD.MOV.U32 R26, RZ, RZ, 0x7f800000 ;  /* 0x7f800000ff1a7424 */ /* 0x000fe200078e00ff */
[----:B------:R-:W-:Y:S01]  /*5100*/  ISETP.GT.U32.AND P0, PT, R3, 0x7f7fffff, PT ;  /* 0x7f7fffff0300780c */ /* 0x000fe20003f04070 */
[----:B------:R-:W0:Y:S02]  /*5110*/  MUFU.RCP R10, R7 ;  /* 0x00000007000a7308 */ /* 0x000e240000001000 */
[----:B------:R-:W-:-:S04]  /*5120*/  FFMA R0, R11, 1.1920928955078125e-07, R0 ;  /* 0x340000000b007823 */ /* 0x000fc80000000000 */
[----:B------:R-:W-:-:S06]  /*5130*/  FFMA R0, R0, 0.69314718246459960938, R27 ;  /* 0x3f31721800007823 */ /* 0x000fcc000000001b */
[C---:B------:R-:W-:Y:S01]  /*5140*/  @P0 FFMA R0, R3.reuse, R26, +INF ;  /* 0x7f80000003000423 */ /* 0x040fe2000000001a */
[----:B------:R-:W-:-:S04]  /*5150*/  FSETP.NEU.AND P0, PT, R3, RZ, PT ;  /* 0x000000ff0300720b */ /* 0x000fc80003f0d000 */
[----:B------:R-:W-:Y:S01]  /*5160*/  FSEL R0, R0, -INF , P0 ;  /* 0xff80000000007808 */ /* 0x000fe20000000000 */
[----:B0-----:R-:W-:-:S04]  /*5170*/  FFMA R3, -R7, R10, 1 ;  /* 0x3f80000007037423 */ /* 0x001fc8000000010a */
[----:B------:R-:W-:-:S03]  /*5180*/  FFMA R3, R10, R3, R10 ;  /* 0x000000030a037223 */ /* 0x000fc6000000000a */
[----:B------:R-:W0:Y:S01]  /*5190*/  FCHK P0, R0, R7 ;  /* 0x0000000700007302 */ /* 0x000e220000000000 */
[----:B------:R-:W-:-:S04]  /*51a0*/  FFMA R10, R0, R3, RZ ;  /* 0x00000003000a7223 */ /* 0x000fc800000000ff */
[----:B------:R-:W-:-:S04]  /*51b0*/  FFMA R11, -R7, R10, R0 ;  /* 0x0000000a070b7223 */ /* 0x000fc80000000100 */
[----:B------:R-:W-:Y:S01]  /*51c0*/  FFMA R10, R3, R11, R10 ;  /* 0x0000000b030a7223 */ /* 0x000fe2000000000a */
[----:B0-----:R-:W-:Y:S06]  /*51d0*/  @!P0 BRA `(.L_x_25) ;  /* 0x00000000000c8947 */ /* 0x001fec0003800000 */
[----:B------:R-:W-:-:S07]  /*51e0*/  MOV R10, 0x5200 ;  /* 0x00005200000a7802 */ /* 0x000fce0000000f00 */
[----:B------:R-:W-:Y:S05]  /*51f0*/  CALL.REL.NOINC `($__internal_1_$__cuda_sm3x_div_rn_noftz_f32_slowpath) ;  /* 0x00000004008c7944 */ /* 0x000fea0003c00000 */
[----:B------:R-:W-:-:S07]  /*5200*/  IMAD.MOV.U32 R10, RZ, RZ, R0 ;  /* 0x000000ffff0a7224 */ /* 0x000fce00078e0000 */
.L_x_25:
[----:B------:R-:W-:Y:S05]  /*5210*/  BSYNC.RECONVERGENT B1 ;  /* 0x0000000000017941 */ /* 0x000fea0003800200 */
.L_x_24:
[C---:B------:R-:W-:Y:S01]  /*5220*/  FSETP.GEU.AND P0, PT, R9.reuse, R7, PT ;  /* 0x000000070900720b */ /* 0x040fe20003f0e000 */
[----:B------:R-:W-:Y:S01]  /*5230*/  BSSY.RECONVERGENT B1, `(.L_x_26) ;  /* 0x0000027000017945 */ /* 0x000fe20003800200 */
[----:B------:R-:W-:-:S11]  /*5240*/  FADD R0, R9, -R10 ;  /* 0x8000000a09007221 */ /* 0x000fd60000000000 */
[----:B------:R-:W-:Y:S05]  /*5250*/  @P0 BRA `(.L_x_27) ;  /* 0x0000000000340947 */ /* 0x000fea0003800000 */
[----:B------:R-:W-:Y:S01]  /*5260*/  FADD R7, R7, -R0 ;  /* 0x8000000007077221 */ /* 0x000fe20000000000 */
[----:B------:R-:W-:Y:S02]  /*5270*/  IMAD.MOV.U32 R10, RZ, RZ, 0x3bbb989d ;  /* 0x3bbb989dff0a7424 */ /* 0x000fe400078e00ff */
[----:B------:R-:W-:Y:S02]  /*5280*/  IMAD.MOV.U32 R26, RZ, RZ, 0x437c0000 ;  /* 0x437c0000ff1a7424 */ /* 0x000fe400078e00ff */
[----:B------:R-:W-:-:S04]  /*5290*/  FMUL.D2 R7, R7, -R7 ;  /* 0x8000000707077220 */ /* 0x000fc80000300000 */
[----:B------:R-:W-:-:S04]  /*52a0*/  FFMA.SAT R3, R7, R10, 0.5 ;  /* 0x3f00000007037423 */ /* 0x000fc8000000200a */
[----:B------:R-:W-:-:S04]  /*52b0*/  FFMA.RM R3, R3, R26, 12582913 ;  /* 0x4b40000103037423 */ /* 0x000fc8000000401a */
[C---:B------:R-:W-:Y:S01]  /*52c0*/  FADD R10, R3.reuse, -12583039 ;  /* 0xcb40007f030a7421 */ /* 0x040fe20000000000 */
[----:B------:R-:W-:-:S03]  /*52d0*/  IMAD.SHL.U32 R3, R3, 0x800000, RZ ;  /* 0x0080000003037824 */ /* 0x000fc600078e00ff */
[----:B------:R-:W-:-:S04]  /*52e0*/  FFMA R10, R7, 1.4426950216293334961, -R10 ;  /* 0x3fb8aa3b070a7823 */ /* 0x000fc8000000080a */
[----:B------:R-:W-:-:S06]  /*52f0*/  FFMA R10, R7, 1.925963033500011079e-08, R10 ;  /* 0x32a57060070a7823 */ /* 0x000fcc000000000a */
[----:B------:R-:W0:Y:S02]  /*5300*/  MUFU.EX2 R10, R10 ;  /* 0x0000000a000a7308 */ /* 0x000e240000000800 */
[----:B0-----:R-:W-:Y:S01]  /*5310*/  FMUL R7, R3, R10 ;  /* 0x0000000a03077220 */ /* 0x001fe20000400000 */
[----:B------:R-:W-:Y:S06]  /*5320*/  BRA `(.L_x_28) ;  /* 0x00000000005c7947 */ /* 0x000fec0003800000 */
.L_x_27:
[----:B------:R-:W-:Y:S01]  /*5330*/  FADD R3, R9, -R7 ;  /* 0x8000000709037221 */ /* 0x000fe20000000000 */
[----:B------:R-:W-:Y:S01]  /*5340*/  FADD R7, R7, -R0 ;  /* 0x8000000007077221 */ /* 0x000fe20000000000 */
[----:B------:R-:W-:Y:S02]  /*5350*/  IMAD.MOV.U32 R10, RZ, RZ, 0x3bbb989d ;  /* 0x3bbb989dff0a7424 */ /* 0x000fe400078e00ff */
[----:B------:R-:W-:Y:S01]  /*5360*/  FMUL.D2 R3, R3, -R3 ;  /* 0x8000000303037220 */ /* 0x000fe20000300000 */
[----:B------:R-:W-:Y:S01]  /*5370*/  FMUL.D2 R11, R7, -R7 ;  /* 0x80000007070b7220 */ /* 0x000fe20000300000 */
[----:B------:R-:W-:Y:S02]  /*5380*/  IMAD.MOV.U32 R26, RZ, RZ, 0x437c0000 ;  /* 0x437c0000ff1a7424 */ /* 0x000fe400078e00ff */
[-C--:B------:R-:W-:Y:S01]  /*5390*/  FFMA.SAT R7, R3, R10.reuse, 0.5 ;  /* 0x3f00000003077423 */ /* 0x080fe2000000200a */
[----:B------:R-:W-:-:S03]  /*53a0*/  FFMA.SAT R10, R11, R10, 0.5 ;  /* 0x3f0000000b0a7423 */ /* 0x000fc6000000200a */
[-C--:B------:R-:W-:Y:S01]  /*53b0*/  FFMA.RM R7, R7, R26.reuse, 12582913 ;  /* 0x4b40000107077423 */ /* 0x080fe2000000401a */
[----:B------:R-:W-:-:S03]  /*53c0*/  FFMA.RM R26, R10, R26, 12582913 ;  /* 0x4b4000010a1a7423 */ /* 0x000fc6000000401a */
[C---:B------:R-:W-:Y:S01]  /*53d0*/  FADD R10, R7.reuse, -12583039 ;  /* 0xcb40007f070a7421 */ /* 0x040fe20000000000 */
[C---:B------:R-:W-:Y:S01]  /*53e0*/  FADD R28, R26.reuse, -12583039 ;  /* 0xcb40007f1a1c7421 */ /* 0x040fe20000000000 */
[----:B------:R-:W-:Y:S02]  /*53f0*/  IMAD.SHL.U32 R7, R7, 0x800000, RZ ;  /* 0x0080000007077824 */ /* 0x000fe400078e00ff */
[----:B------:R-:W-:Y:S01]  /*5400*/  FFMA R10, R3, 1.4426950216293334961, -R10 ;  /* 0x3fb8aa3b030a7823 */ /* 0x000fe2000000080a */
[----:B------:R-:W-:Y:S01]  /*5410*/  FFMA R28, R11, 1.4426950216293334961, -R28 ;  /* 0x3fb8aa3b0b1c7823 */ /* 0x000fe2000000081c */
[----:B------:R-:W-:Y:S02]  /*5420*/  IMAD.SHL.U32 R26, R26, 0x800000, RZ ;  /* 0x008000001a1a7824 */ /* 0x000fe400078e00ff */
[----:B------:R-:W-:Y:S01]  /*5430*/  FFMA R10, R3, 1.925963033500011079e-08, R10 ;  /* 0x32a57060030a7823 */ /* 0x000fe2000000000a */
[----:B------:R-:W-:-:S04]  /*5440*/  FFMA R28, R11, 1.925963033500011079e-08, R28 ;  /* 0x32a570600b1c7823 */ /* 0x000fc8000000001c */
[----:B------:R-:W0:Y:S08]  /*5450*/  MUFU.EX2 R3, R28 ;  /* 0x0000001c00037308 */ /* 0x000e300000000800 */
[----:B------:R-:W1:Y:S01]  /*5460*/  MUFU.EX2 R10, R10 ;  /* 0x0000000a000a7308 */ /* 0x000e620000000800 */
[----:B0-----:R-:W-:Y:S01]  /*5470*/  FMUL R26, R26, R3 ;  /* 0x000000031a1a7220 */ /* 0x001fe20000400000 */
[----:B-1----:R-:W-:-:S04]  /*5480*/  FMUL R7, R7, R10 ;  /* 0x0000000a07077220 */ /* 0x002fc80000400000 */
[----:B------:R-:W-:-:S07]  /*5490*/  FMUL R7, R26, R7 ;  /* 0x000000071a077220 */ /* 0x000fce0000400000 */
.L_x_28:
[----:B------:R-:W-:Y:S05]  /*54a0*/  BSYNC.RECONVERGENT B1 ;  /* 0x0000000000017941 */ /* 0x000fea0003800200 */
.L_x_26:
[----:B------:R-:W-:Y:S01]  /*54b0*/  SHF.R.U32.HI R3, RZ, 0x2, R4 ;  /* 0x00000002ff037819 */ /* 0x000fe20000011604 */
[----:B------:R-:W-:Y:S02]  /*54c0*/  VIADD R6, R6, 0xb0f8a ;  /* 0x000b0f8a06067836 */ /* 0x000fe40000000000 */
[----:B------:R-:W-:Y:S01]  /*54d0*/  IMAD.MOV.U32 R11, RZ, RZ, 0x2f800000 ;  /* 0x2f800000ff0b7424 */ /* 0x000fe200078e00ff */
[----:B------:R-:W-:Y:S01]  /*54e0*/  LOP3.LUT R3, R3, R4, RZ, 0x3c, !PT ;  /* 0x0000000403037212 */ /* 0x000fe200078e3cff */
[----:B------:R-:W-:-:S04]  /*54f0*/  IMAD.SHL.U32 R4, R2, 0x10, RZ ;  /* 0x0000001002047824 */ /* 0x000fc800078e00ff */
[----:B------:R-:W-:-:S05]  /*5500*/  IMAD.SHL.U32 R10, R3, 0x2, RZ ;  /* 0x00000002030a7824 */ /* 0x000fca00078e00ff */
[----:B------:R-:W-:-:S04]  /*5510*/  LOP3.LUT R3, R3, R10, R4, 0x96, !PT ;  /* 0x0000000a03037212 */ /* 0x000fc800078e9604 */
[----:B------:R-:W-:-:S05]  /*5520*/  LOP3.LUT R3, R3, R2, RZ, 0x3c, !PT ;  /* 0x0000000203037212 */ /* 0x000fca00078e3cff */
[----:B------:R-:W-:-:S05]  /*5530*/  IMAD.IADD R4, R3, 0x1, R6 ;  /* 0x0000000103047824 */ /* 0x000fca00078e0206 */
[----:B------:R-:W-:-:S05]  /*5540*/  I2FP.F32.U32 R4, R4 ;  /* 0x0000000400047245 */ /* 0x000fca0000201000 */
[----:B------:R-:W-:-:S05]  /*5550*/  FFMA R4, R4, R11, 1.1641532182693481445e-10 ;  /* 0x2f00000004047423 */ /* 0x000fca000000000b */
[----:B------:R-:W-:Y:S01]  /*5560*/  FSETP.GEU.AND P0, PT, R4, R7, PT ;  /* 0x000000070400720b */ /* 0x000fe20003f0e000 */
[----:B------:R-:W-:Y:S02]  /*5570*/  IMAD.MOV.U32 R7, RZ, RZ, R24 ;  /* 0x000000ffff077224 */ /* 0x000fe400078e0018 */
[----:B------:R-:W-:-:S10]  /*5580*/  IMAD.MOV.U32 R4, RZ, RZ, R25 ;  /* 0x000000ffff047224 */ /* 0x000fd400078e0019 */
[----:B------:R-:W-:Y:S05]  /*5590*/  @P0 BRA `(.L_x_29) ;  /* 0xfffffff400d00947 */ /* 0x000fea000383ffff */
[----:B------:R-:W-:Y:S05]  /*55a0*/  BSYNC.RECONVERGENT B0 ;  /* 0x0000000000007941 */ /* 0x000fea0003800200 */
.L_x_20:
[C---:B------:R-:W-:Y:S02]  /*55b0*/  R2UR UR4, R22.reuse ;  /* 0x00000000160472ca */ /* 0x040fe400000e0000 */
[C---:B------:R-:W-:Y:S02]  /*55c0*/  R2UR UR5, R23.reuse ;  /* 0x00000000170572ca */ /* 0x040fe400000e0000 */
[----:B------:R-:W-:Y:S02]  /*55d0*/  R2UR UR6, R22 ;  /* 0x00000000160672ca */ /* 0x000fe400000e0000 */
[----:B------:R-:W-:-:S09]  /*55e0*/  R2UR UR7, R23 ;  /* 0x00000000170772ca */ /* 0x000fd200000e0000 */
[----:B------:R-:W2:Y:S04]  /*55f0*/  LDG.E R3, desc[UR4][R14.64] ;  /* 0x000000040e037981 */ /* 0x000ea8000c1e1900 */
[----:B------:R-:W2:Y:S01]  /*5600*/  LDG.E R5, desc[UR6][R12.64] ;  /* 0x000000060c057981 */ /* 0x000ea2000c1e1900 */
[----:B------:R-:W-:Y:S01]  /*5610*/  FSETP.NE.AND P0, PT, R8, +INF , PT ;  /* 0x7f8000000800780b */ /* 0x000fe20003f05000 */
[----:B--2---:R-:W-:-:S05]  /*5620*/  FFMA R3, R0, R3, R5 ;  /* 0x0000000300037223 */ /* 0x004fca0000000005 */
[----:B------:R0:W-:Y:S07]  /*5630*/  STG.E desc[UR4][R20.64], R3 ;  /* 0x0000000314007986 */ /* 0x0001ee000c101904 */
[----:B------:R-:W-:Y:S05]  /*5640*/  @P0 EXIT ;  /* 0x000000000000094d */ /* 0x000fea0003800000 */
[C---:B------:R-:W-:Y:S02]  /*5650*/  R2UR UR4, R22.reuse ;  /* 0x00000000160472ca */ /* 0x040fe400000e0000 */
[C---:B------:R-:W-:Y:S02]  /*5660*/  R2UR UR5, R23.reuse ;  /* 0x00000000170572ca */ /* 0x040fe400000e0000 */
[----:B------:R-:W-:Y:S02]  /*5670*/  R2UR UR6, R22 ;  /* 0x00000000160672ca */ /* 0x000fe400000e0000 */
[----:B------:R-:W-:-:S09]  /*5680*/  R2UR UR7, R23 ;  /* 0x00000000170772ca */ /* 0x000fd200000e0000 */
[----:B------:R-:W0:Y:S04]  /*5690*/  LDG.E R15, desc[UR4][R14.64] ;  /* 0x000000040e0f7981 */ /* 0x000e28000c1e1900 */
[----:B------:R-:W0:Y:S02]  /*56a0*/  LDG.E R13, desc[UR6][R12.64] ;  /* 0x000000060c0d7981 */ /* 0x000e24000c1e1900 */
[----:B0-----:R-:W-:-:S05]  /*56b0*/  FFMA R3, -R0, R15, R13 ;  /* 0x0000000f00037223 */ /* 0x001fca000000010d */
[----:B------:R-:W-:Y:S01]  /*56c0*/  STG.E desc[UR4][R20.64], R3 ;  /* 0x0000000314007986 */ /* 0x000fe2000c101904 */
[----:B------:R-:W-:Y:S05]  /*56d0*/  EXIT ;  /* 0x000000000000794d */ /* 0x000fea0003800000 */
        .weak           $__internal_0_$__cuda_sm20_sqrt_rn_f32_slowpath
        .type           $__internal_0_$__cuda_sm20_sqrt_rn_f32_slowpath,@function
        .size           $__internal_0_$__cuda_sm20_sqrt_rn_f32_slowpath,($__internal_1_$__cuda_sm3x_div_rn_noftz_f32_slowpath - $__internal_0_$__cuda_sm20_sqrt_rn_f32_slowpath)
$__internal_0_$__cuda_sm20_sqrt_rn_f32_slowpath:
[----:B------:R-:W-:-:S13]  /*56e0*/  LOP3.LUT P0, RZ, R0, 0x7fffffff, RZ, 0xc0, !PT ;  /* 0x7fffffff00ff7812 */ /* 0x000fda000780c0ff */
[----:B------:R-:W-:Y:S01]  /*56f0*/  @!P0 IMAD.MOV.U32 R7, RZ, RZ, R0 ;  /* 0x000000ffff078224 */ /* 0x000fe200078e0000 */
[----:B------:R-:W-:Y:S06]  /*5700*/  @!P0 BRA `(.L_x_30) ;  /* 0x0000000000408947 */ /* 0x000fec0003800000 */
[----:B------:R-:W-:-:S13]  /*5710*/  FSETP.GEU.FTZ.AND P0, PT, R0, RZ, PT ;  /* 0x000000ff0000720b */ /* 0x000fda0003f1e000 */
[----:B------:R-:W-:Y:S01]  /*5720*/  @!P0 IMAD.MOV.U32 R7, RZ, RZ, 0x7fffffff ;  /* 0x7fffffffff078424 */ /* 0x000fe200078e00ff */
[----:B------:R-:W-:Y:S06]  /*5730*/  @!P0 BRA `(.L_x_30) ;  /* 0x0000000000348947 */ /* 0x000fec0003800000 */
[----:B------:R-:W-:-:S13]  /*5740*/  FSETP.GTU.FTZ.AND P0, PT, |R0|, +INF , PT ;  /* 0x7f8000000000780b */ /* 0x000fda0003f1c200 */
[----:B------:R-:W-:Y:S01]  /*5750*/  @P0 FADD.FTZ R7, R0, 1 ;  /* 0x3f80000000070421 */ /* 0x000fe20000010000 */
[----:B------:R-:W-:Y:S06]  /*5760*/  @P0 BRA `(.L_x_30) ;  /* 0x0000000000280947 */ /* 0x000fec0003800000 */
[----:B------:R-:W-:-:S13]  /*5770*/  FSETP.NEU.FTZ.AND P0, PT, |R0|, +INF , PT ;  /* 0x7f8000000000780b */ /* 0x000fda0003f1d200 */
[----:B------:R-:W-:-:S04]  /*5780*/  @P0 FFMA R28, R0, 1.84467440737095516160e+19, RZ ;  /* 0x5f800000001c0823 */ /* 0x000fc800000000ff */
[----:B------:R-:W0:Y:S02]  /*5790*/  @P0 MUFU.RSQ R11, R28 ;  /* 0x0000001c000b0308 */ /* 0x000e240000001400 */
[----:B0-----:R-:W-:Y:S01]  /*57a0*/  @P0 FMUL.FTZ R7, R28, R11 ;  /* 0x0000000b1c070220 */ /* 0x001fe20000410000 */
[----:B------:R-:W-:-:S03]  /*57b0*/  @P0 FMUL.FTZ R11, R11, 0.5 ;  /* 0x3f0000000b0b0820 */ /* 0x000fc60000410000 */
[----:B------:R-:W-:-:S04]  /*57c0*/  @P0 FADD.FTZ R27, -R7, -RZ ;  /* 0x800000ff071b0221 */ /* 0x000fc80000010100 */
[----:B------:R-:W-:-:S04]  /*57d0*/  @P0 FFMA R30, R7, R27, R28 ;  /* 0x0000001b071e0223 */ /* 0x000fc8000000001c */
[----:B------:R-:W-:Y:S01]  /*57e0*/  @P0 FFMA R11, R30, R11, R7 ;  /* 0x0000000b1e0b0223 */ /* 0x000fe20000000007 */
[----:B------:R-:W-:-:S03]  /*57f0*/  @!P0 IMAD.MOV.U32 R7, RZ, RZ, R0 ;  /* 0x000000ffff078224 */ /* 0x000fc600078e0000 */
[----:B------:R-:W-:-:S07]  /*5800*/  @P0 FMUL.FTZ R7, R11, 2.3283064365386962891e-10 ;  /* 0x2f8000000b070820 */ /* 0x000fce0000410000 */
.L_x_30:
[----:B------:R-:W-:-:S04]  /*5810*/  IMAD.MOV.U32 R11, RZ, RZ, 0x0 ;  /* 0x00000000ff0b7424 */ /* 0x000fc800078e00ff */
[----:B------:R-:W-:Y:S05]  /*5820*/  RET.REL.NODEC R10 `(rtruncnorm_kernel) ;  /* 0xffffffa40af47950 */ /* 0x000fea0003c3ffff */
        .weak           $__internal_1_$__cuda_sm3x_div_rn_noftz_f32_slowpath
        .type           $__internal_1_$__cuda_sm3x_div_rn_noftz_f32_slowpath,@function
        .size           $__internal_1_$__cuda_sm3x_div_rn_noftz_f32_slowpath,(.L_x_44 - $__internal_1_$__cuda_sm3x_div_rn_noftz_f32_slowpath)
$__internal_1_$__cuda_sm3x_div_rn_noftz_f32_slowpath:
[--C-:B------:R-:W-:Y:S01]  /*5830*/  SHF.R.U32.HI R3, RZ, 0x17, R7.reuse ;  /* 0x00000017ff037819 */ /* 0x100fe20000011607 */
[----:B------:R-:W-:Y:S01]  /*5840*/  BSSY.RECONVERGENT B2, `(.L_x_31) ;  /* 0x0000065000027945 */ /* 0x000fe20003800200 */
[--C-:B------:R-:W-:Y:S02]  /*5850*/  IMAD.MOV.U32 R11, RZ, RZ, R0.reuse ;  /* 0x000000ffff0b7224 */ /* 0x100fe400078e0000 */
[----:B------:R-:W-:Y:S01]  /*5860*/  LOP3.LUT R29, R3, 0xff, RZ, 0xc0, !PT ;  /* 0x000000ff031d7812 */ /* 0x000fe200078ec0ff */
[----:B------:R-:W-:Y:S01]  /*5870*/  IMAD.MOV.U32 R26, RZ, RZ, R7 ;  /* 0x000000ffff1a7224 */ /* 0x000fe200078e0007 */
[----:B------:R-:W-:-:S03]  /*5880*/  SHF.R.U32.HI R3, RZ, 0x17, R0 ;  /* 0x00000017ff037819 */ /* 0x000fc60000011600 */
[----:B------:R-:W-:Y:S01]  /*5890*/  VIADD R30, R29, 0xffffffff ;  /* 0xffffffff1d1e7836 */ /* 0x000fe20000000000 */
[----:B------:R-:W-:-:S04]  /*58a0*/  LOP3.LUT R28, R3, 0xff, RZ, 0xc0, !PT ;  /* 0x000000ff031c7812 */ /* 0x000fc800078ec0ff */
[----:B------:R-:W-:Y:S01]  /*58b0*/  ISETP.GT.U32.AND P0, PT, R30, 0xfd, PT ;  /* 0x000000fd1e00780c */ /* 0x000fe20003f04070 */
[----:B------:R-:W-:-:S05]  /*58c0*/  VIADD R27, R28, 0xffffffff ;  /* 0xffffffff1c1b7836 */ /* 0x000fca0000000000 */
[----:B------:R-:W-:-:S13]  /*58d0*/  ISETP.GT.U32.OR P0, PT, R27, 0xfd, P0 ;  /* 0x000000fd1b00780c */ /* 0x000fda0000704470 */
[----:B------:R-:W-:Y:S01]  /*58e0*/  @!P0 IMAD.MOV.U32 R3, RZ, RZ, RZ ;  /* 0x000000ffff038224 */ /* 0x000fe200078e00ff */
[----:B------:R-:W-:Y:S06]  /*58f0*/  @!P0 BRA `(.L_x_32) ;  /* 0x0000000000608947 */ /* 0x000fec0003800000 */
[----:B------:R-:W-:Y:S01]  /*5900*/  FSETP.GTU.FTZ.AND P1, PT, |R7|, +INF , PT ;  /* 0x7f8000000700780b */ /* 0x000fe20003f3c200 */
[----:B------:R-:W-:Y:S01]  /*5910*/  IMAD.MOV.U32 R3, RZ, RZ, R7 ;  /* 0x000000ffff037224 */ /* 0x000fe200078e0007 */
[----:B------:R-:W-:-:S04]  /*5920*/  FSETP.GTU.FTZ.AND P0, PT, |R0|, +INF , PT ;  /* 0x7f8000000000780b */ /* 0x000fc80003f1c200 */
[----:B------:R-:W-:-:S13]  /*5930*/  PLOP3.LUT P0, PT, P0, P1, PT, 0xf8, 0x8f ;  /* 0x00000000008f781c */ /* 0x000fda0000703f70 */
[----:B------:R-:W-:Y:S05]  /*5940*/  @P0 BRA `(.L_x_33) ;  /* 0x00000004004c0947 */ /* 0x000fea0003800000 */
[----:B------:R-:W-:-:S13]  /*5950*/  LOP3.LUT P0, RZ, R26, 0x7fffffff, R11, 0xc8, !PT ;  /* 0x7fffffff1aff7812 */ /* 0x000fda000780c80b */
[----:B------:R-:W-:Y:S05]  /*5960*/  @!P0 BRA `(.L_x_34) ;  /* 0x00000004003c8947 */ /* 0x000fea0003800000 */
[C---:B------:R-:W-:Y:S02]  /*5970*/  FSETP.NEU.FTZ.AND P0, PT, |R0|.reuse, +INF , PT ;  /* 0x7f8000000000780b */ /* 0x040fe40003f1d200 */
[----:B------:R-:W-:Y:S02]  /*5980*/  FSETP.NEU.FTZ.AND P2, PT, |R3|, +INF , PT ;  /* 0x7f8000000300780b */ /* 0x000fe40003f5d200 */
[----:B------:R-:W-:-:S11]  /*5990*/  FSETP.NEU.FTZ.AND P1, PT, |R0|, +INF , PT ;  /* 0x7f8000000000780b */ /* 0x000fd60003f3d200 */
[----:B------:R-:W-:Y:S05]  /*59a0*/  @!P2 BRA !P0, `(.L_x_34) ;  /* 0x00000004002ca947 */ /* 0x000fea0004000000 */
[----:B------:R-:W-:-:S04]  /*59b0*/  LOP3.LUT P0, RZ, R11, 0x7fffffff, RZ, 0xc0, !PT ;  /* 0x7fffffff0bff7812 */ /* 0x000fc8000780c0ff */
[----:B------:R-:W-:-:S13]  /*59c0*/  PLOP3.LUT P0, PT, P2, P0, PT, 0x2f, 0xf2 ;  /* 0x0000000000f2781c */ /* 0x000fda0001700577 */
[----:B------:R-:W-:Y:S05]  /*59d0*/  @P0 BRA `(.L_x_35) ;  /* 0x0000000400180947 */ /* 0x000fea0003800000 */
[----:B------:R-:W-:-:S04]  /*59e0*/  LOP3.LUT P0, RZ, R26, 0x7fffffff, RZ, 0xc0, !PT ;  /* 0x7fffffff1aff7812 */ /* 0x000fc8000780c0ff */
[----:B------:R-:W-:-:S13]  /*59f0*/  PLOP3.LUT P0, PT, P1, P0, PT, 0x2f, 0xf2 ;  /* 0x0000000000f2781c */ /* 0x000fda0000f00577 */
[----:B------:R-:W-:Y:S05]  /*5a00*/  @P0 BRA `(.L_x_36) ;  /* 0x0000000400000947 */ /* 0x000fea0003800000 */
[----:B------:R-:W-:Y:S02]  /*5a10*/  ISETP.GE.AND P1, PT, R30, RZ, PT ;  /* 0x000000ff1e00720c */ /* 0x000fe40003f26270 */
[----:B------:R-:W-:-:S11]  /*5a20*/  ISETP.GE.AND P0, PT, R27, RZ, PT ;  /* 0x000000ff1b00720c */ /* 0x000fd60003f06270 */
[----:B------:R-:W-:Y:S02]  /*5a30*/  @!P1 FFMA R26, R3, 1.84467440737095516160e+19, RZ ;  /* 0x5f800000031a9823 */ /* 0x000fe400000000ff */
[----:B------:R-:W-:Y:S02]  /*5a40*/  @P0 IMAD.MOV.U32 R3, RZ, RZ, RZ ;  /* 0x000000ffff030224 */ /* 0x000fe400078e00ff */
[----:B------:R-:W-:Y:S01]  /*5a50*/  @!P0 FFMA R11, R0, 1.84467440737095516160e+19, RZ ;  /* 0x5f800000000b8823 */ /* 0x000fe200000000ff */
[----:B------:R-:W-:-:S04]  /*5a60*/  @!P0 IMAD.MOV.U32 R3, RZ, RZ, -0x40 ;  /* 0xffffffc0ff038424 */ /* 0x000fc800078e00ff */
[----:B------:R-:W-:-:S07]  /*5a70*/  @!P1 VIADD R3, R3, 0x40 ;  /* 0x0000004003039836 */ /* 0x000fce0000000000 */
.L_x_32:
[----:B------:R-:W-:Y:S01]  /*5a80*/  LEA R27, R29, 0xc0800000, 0x17 ;  /* 0xc08000001d1b7811 */ /* 0x000fe200078eb8ff */
[----:B------:R-:W-:Y:S01]  /*5a90*/  VIADD R28, R28, 0xffffff81 ;  /* 0xffffff811c1c7836 */ /* 0x000fe20000000000 */
[----:B------:R-:W-:Y:S03]  /*5aa0*/  BSSY.RECONVERGENT B3, `(.L_x_37) ;  /* 0x0000035000037945 */ /* 0x000fe60003800200 */
[----:B------:R-:W-:Y:S02]  /*5ab0*/  IMAD.IADD R27, R26, 0x1, -R27 ;  /* 0x000000011a1b7824 */ /* 0x000fe400078e0a1b */
[C---:B------:R-:W-:Y:S01]  /*5ac0*/  IMAD R0, R28.reuse, -0x800000, R11 ;  /* 0xff8000001c007824 */ /* 0x040fe200078e020b */
[----:B------:R-:W-:Y:S01]  /*5ad0*/  IADD3 R28, PT, PT, R28, 0x7f, -R29 ;  /* 0x0000007f1c1c7810 */ /* 0x000fe20007ffe81d */
[----:B------:R-:W0:Y:S01]  /*5ae0*/  MUFU.RCP R11, R27 ;  /* 0x0000001b000b7308 */ /* 0x000e220000001000 */
[----:B------:R-:W-:-:S03]  /*5af0*/  FADD.FTZ R29, -R27, -RZ ;  /* 0x800000ff1b1d7221 */ /* 0x000fc60000010100 */
[----:B------:R-:W-:Y:S02]  /*5b00*/  IMAD.IADD R31, R28, 0x1, R3 ;  /* 0x000000011c1f7824 */ /* 0x000fe400078e0203 */
[----:B0-----:R-:W-:-:S04]  /*5b10*/  FFMA R26, R11, R29, 1 ;  /* 0x3f8000000b1a7423 */ /* 0x001fc8000000001d */
[----:B------:R-:W-:-:S04]  /*5b20*/  FFMA R28, R11, R26, R11 ;  /* 0x0000001a0b1c7223 */ /* 0x000fc8000000000b */
[----:B------:R-:W-:-:S04]  /*5b30*/  FFMA R3, R0, R28, RZ ;  /* 0x0000001c00037223 */ /* 0x000fc800000000ff */
[----:B------:R-:W-:-:S04]  /*5b40*/  FFMA R26, R29, R3, R0 ;  /* 0x000000031d1a7223 */ /* 0x000fc80000000000 */
[----:B------:R-:W-:-:S04]  /*5b50*/  FFMA R11, R28, R26, R3 ;  /* 0x0000001a1c0b7223 */ /* 0x000fc80000000003 */
[----:B------:R-:W-:-:S04]  /*5b60*/  FFMA R30, R29, R11, R0 ;  /* 0x0000000b1d1e7223 */ /* 0x000fc80000000000 */
[----:B------:R-:W-:-:S05]  /*5b70*/  FFMA R0, R28, R30, R11 ;  /* 0x0000001e1c007223 */ /* 0x000fca000000000b */
[----:B------:R-:W-:-:S04]  /*5b80*/  SHF.R.U32.HI R3, RZ, 0x17, R0 ;  /* 0x00000017ff037819 */ /* 0x000fc80000011600 */
[----:B------:R-:W-:-:S05]  /*5b90*/  LOP3.LUT R3, R3, 0xff, RZ, 0xc0, !PT ;  /* 0x000000ff03037812 */ /* 0x000fca00078ec0ff */
[----:B------:R-:W-:-:S04]  /*5ba0*/  IMAD.IADD R27, R3, 0x1, R31 ;  /* 0x00000001031b7824 */ /* 0x000fc800078e021f */
[----:B------:R-:W-:-:S05]  /*5bb0*/  VIADD R3, R27, 0xffffffff ;  /* 0xffffffff1b037836 */ /* 0x000fca0000000000 */
[----:B------:R-:W-:-:S13]  /*5bc0*/  ISETP.GE.U32.AND P0, PT, R3, 0xfe, PT ;  /* 0x000000fe0300780c */ /* 0x000fda0003f06070 */
[----:B------:R-:W-:Y:S05]  /*5bd0*/  @!P0 BRA `(.L_x_38) ;  /* 0x0000000000808947 */ /* 0x000fea0003800000 */
[----:B------:R-:W-:-:S13]  /*5be0*/  ISETP.GT.AND P0, PT, R27, 0xfe, PT ;  /* 0x000000fe1b00780c */ /* 0x000fda0003f04270 */
[----:B------:R-:W-:Y:S05]  /*5bf0*/  @P0 BRA `(.L_x_39) ;  /* 0x00000000006c0947 */ /* 0x000fea0003800000 */
[----:B------:R-:W-:-:S13]  /*5c00*/  ISETP.GE.AND P0, PT, R27, 0x1, PT ;  /* 0x000000011b00780c */ /* 0x000fda0003f06270 */
[----:B------:R-:W-:Y:S05]  /*5c10*/  @P0 BRA `(.L_x_40) ;  /* 0x0000000000740947 */ /* 0x000fea0003800000 */
[----:B------:R-:W-:Y:S02]  /*5c20*/  ISETP.GE.AND P0, PT, R27, -0x18, PT ;  /* 0xffffffe81b00780c */ /* 0x000fe40003f06270 */
[----:B------:R-:W-:-:S11]  /*5c30*/  LOP3.LUT R0, R0, 0x80000000, RZ, 0xc0, !PT ;  /* 0x8000000000007812 */ /* 0x000fd600078ec0ff */
[----:B------:R-:W-:Y:S05]  /*5c40*/  @!P0 BRA `(.L_x_40) ;  /* 0x0000000000688947 */ /* 0x000fea0003800000 */
[CCC-:B------:R-:W-:Y:S01]  /*5c50*/  FFMA.RP R3, R28.reuse, R30.reuse, R11.reuse ;  /* 0x0000001e1c037223 */ /* 0x1c0fe2000000800b */
[CCC-:B------:R-:W-:Y:S01]  /*5c60*/  FFMA.RM R26, R28.reuse, R30.reuse, R11.reuse ;  /* 0x0000001e1c1a7223 */ /* 0x1c0fe2000000400b */
[----:B------:R-:W-:Y:S01]  /*5c70*/  FFMA.RZ R11, R28, R30, R11 ;  /* 0x0000001e1c0b7223 */ /* 0x000fe2000000c00b */
[C---:B------:R-:W-:Y:S02]  /*5c80*/  ISETP.NE.AND P1, PT, R27.reuse, RZ, PT ;  /* 0x000000ff1b00720c */ /* 0x040fe40003f25270 */
[----:B------:R-:W-:Y:S02]  /*5c90*/  ISETP.NE.AND P2, PT, R27, RZ, PT ;  /* 0x000000ff1b00720c */ /* 0x000fe40003f45270 */
[----:B------:R-:W-:Y:S02]  /*5ca0*/  LOP3.LUT R11, R11, 0x7fffff, RZ, 0xc0, !PT ;  /* 0x007fffff0b0b7812 */ /* 0x000fe400078ec0ff */
[----:B------:R-:W-:Y:S01]  /*5cb0*/  FSETP.NEU.FTZ.AND P0, PT, R3, R26, PT ;  /* 0x0000001a0300720b */ /* 0x000fe20003f1d000 */
[----:B------:R-:W-:Y:S01]  /*5cc0*/  VIADD R26, R27, 0x20 ;  /* 0x000000201b1a7836 */ /* 0x000fe20000000000 */
[----:B------:R-:W-:Y:S01]  /*5cd0*/  LOP3.LUT R11, R11, 0x800000, RZ, 0xfc, !PT ;  /* 0x008000000b0b7812 */ /* 0x000fe200078efcff */
[----:B------:R-:W-:-:S03]  /*5ce0*/  IMAD.MOV R3, RZ, RZ, -R27 ;  /* 0x000000ffff037224 */ /* 0x000fc600078e0a1b */
[----:B------:R-:W-:-:S04]  /*5cf0*/  SHF.L.U32 R26, R11, R26, RZ ;  /* 0x0000001a0b1a7219 */ /* 0x000fc800000006ff */
[----:B------:R-:W-:Y:S02]  /*5d00*/  ISETP.NE.AND P1, PT, R26, RZ, P1 ;  /* 0x000000ff1a00720c */ /* 0x000fe40000f25270 */
[----:B------:R-:W-:Y:S02]  /*5d10*/  SEL R26, R3, RZ, P2 ;  /* 0x000000ff031a7207 */ /* 0x000fe40001000000 */
[----:B------:R-:W-:Y:S02]  /*5d20*/  PLOP3.LUT P0, PT, P0, P1, PT, 0xf8, 0x8f ;  /* 0x00000000008f781c */ /* 0x000fe40000703f70 */
[----:B------:R-:W-:Y:S02]  /*5d30*/  SHF.R.U32.HI R26, RZ, R26, R11 ;  /* 0x0000001aff1a7219 */ /* 0x000fe4000001160b */
[----:B------:R-:W-:Y:S02]  /*5d40*/  SEL R3, RZ, 0x1, !P0 ;  /* 0x00000001ff037807 */ /* 0x000fe40004000000 */
[----:B------:R-:W-:-:S04]  /*5d50*/  SHF.R.U32.HI R28, RZ, 0x1, R26 ;  /* 0x00000001ff1c7819 */ /* 0x000fc8000001161a */
[----:B------:R-:W-:-:S04]  /*5d60*/  LOP3.LUT R3, R3, 0x1, R28, 0xf8, !PT ;  /* 0x0000000103037812 */ /* 0x000fc800078ef81c */
[----:B------:R-:W-:-:S05]  /*5d70*/  LOP3.LUT R3, R3, R26, RZ, 0xc0, !PT ;  /* 0x0000001a03037212 */ /* 0x000fca00078ec0ff */
[----:B------:R-:W-:-:S05]  /*5d80*/  IMAD.IADD R3, R28, 0x1, R3 ;  /* 0x000000011c037824 */ /* 0x000fca00078e0203 */
[----:B------:R-:W-:Y:S01]  /*5d90*/  LOP3.LUT R0, R3, R0, RZ, 0xfc, !PT ;  /* 0x0000000003007212 */ /* 0x000fe200078efcff */
[----:B------:R-:W-:Y:S06]  /*5da0*/  BRA `(.L_x_40) ;  /* 0x0000000000107947 */ /* 0x000fec0003800000 */
.L_x_39:
[----:B------:R-:W-:-:S04]  /*5db0*/  LOP3.LUT R0, R0, 0x80000000, RZ, 0xc0, !PT ;  /* 0x8000000000007812 */ /* 0x000fc800078ec0ff */
[----:B------:R-:W-:Y:S01]  /*5dc0*/  LOP3.LUT R0, R0, 0x7f800000, RZ, 0xfc, !PT ;  /* 0x7f80000000007812 */ /* 0x000fe200078efcff */
[----:B------:R-:W-:Y:S06]  /*5dd0*/  BRA `(.L_x_40) ;  /* 0x0000000000047947 */ /* 0x000fec0003800000 */
.L_x_38:
[----:B------:R-:W-:-:S07]  /*5de0*/  IMAD R0, R31, 0x800000, R0 ;  /* 0x008000001f007824 */ /* 0x000fce00078e0200 */
.L_x_40:
[----:B------:R-:W-:Y:S05]  /*5df0*/  BSYNC.RECONVERGENT B3 ;  /* 0x0000000000037941 */ /* 0x000fea0003800200 */
.L_x_37:
[----:B------:R-:W-:Y:S05]  /*5e00*/  BRA `(.L_x_41) ;  /* 0x0000000000207947 */ /* 0x000fea0003800000 */
.L_x_36:
[----:B------:R-:W-:-:S04]  /*5e10*/  LOP3.LUT R0, R26, 0x80000000, R11, 0x48, !PT ;  /* 0x800000001a007812 */ /* 0x000fc800078e480b */
[----:B------:R-:W-:Y:S01]  /*5e20*/  LOP3.LUT R0, R0, 0x7f800000, RZ, 0xfc, !PT ;  /* 0x7f80000000007812 */ /* 0x000fe200078efcff */
[----:B------:R-:W-:Y:S06]  /*5e30*/  BRA `(.L_x_41) ;  /* 0x0000000000147947 */ /* 0x000fec0003800000 */
.L_x_35:
[----:B------:R-:W-:Y:S01]  /*5e40*/  LOP3.LUT R0, R26, 0x80000000, R11, 0x48, !PT ;  /* 0x800000001a007812 */ /* 0x000fe200078e480b */
[----:B------:R-:W-:Y:S06]  /*5e50*/  BRA `(.L_x_41) ;  /* 0x00000000000c7947 */ /* 0x000fec0003800000 */
.L_x_34:
[----:B------:R-:W0:Y:S01]  /*5e60*/  MUFU.RSQ R0, -QNAN ;  /* 0xffc0000000007908 */ /* 0x000e220000001400 */
[----:B------:R-:W-:Y:S05]  /*5e70*/  BRA `(.L_x_41) ;  /* 0x0000000000047947 */ /* 0x000fea0003800000 */
.L_x_33:
[----:B------:R-:W-:-:S07]  /*5e80*/  FADD.FTZ R0, R0, R3 ;  /* 0x0000000300007221 */ /* 0x000fce0000010000 */
.L_x_41:
[----:B------:R-:W-:Y:S05]  /*5e90*/  BSYNC.RECONVERGENT B2 ;  /* 0x0000000000027941 */ /* 0x000fea0003800200 */
.L_x_31:
[----:B------:R-:W-:-:S04]  /*5ea0*/  IMAD.MOV.U32 R11, RZ, RZ, 0x0 ;  /* 0x00000000ff0b7424 */ /* 0x000fc800078e00ff */
[----:B0-----:R-:W-:Y:S05]  /*5eb0*/  RET.REL.NODEC R10 `(rtruncnorm_kernel) ;  /* 0xffffffa00a507950 */ /* 0x001fea0003c3ffff */
.L_x_42:
[----:B------:R-:W-:-:S00]  /*5ec0*/  BRA `(.L_x_42) ;  /* 0xfffffffc00fc7947 */ /* 0x000fc0000383ffff */
[----:B------:R-:W-:-:S00]  /*5ed0*/  NOP ;  /* 0x0000000000007918 */ /* 0x000fc00000000000 */
        /* <DEDUP_REMOVED lines=10> */
.L_x_44:


//--------------------- .nv.global.init           --------------------------
	.section	.nv.global.init,"aw",@progbits
	.align	4
.nv.global.init:
	.type		mrg32k3aM1SubSeq,@object
	.size		mrg32k3aM1SubSeq,(mrg32k3aM2SubSeq - mrg32k3aM1SubSeq)
mrg32k3aM1SubSeq:
        /*0000*/ 	.byte	0x0b, 0xcc, 0xee, 0x04, 0x73, 0x29, 0x8b, 0x6f, 0xf6, 0x53, 0x03, 0xf6, 0x23, 0xf6, 0xea, 0xda
        /* <DEDUP_REMOVED lines=125> */
	.type		mrg32k3aM2SubSeq,@object
	.size		mrg32k3aM2SubSeq,(mrg32k3aM1 - mrg32k3aM2SubSeq)
mrg32k3aM2SubSeq:
        /* <DEDUP_REMOVED lines=126> */
	.type		mrg32k3aM1,@object
	.size		mrg32k3aM1,(mrg32k3aM1Seq - mrg32k3aM1)
mrg32k3aM1:
        /* <DEDUP_REMOVED lines=144> */
	.type		mrg32k3aM1Seq,@object
	.size		mrg32k3aM1Seq,(mrg32k3aM2 - mrg32k3aM1Seq)
mrg32k3aM1Seq:
        /* <DEDUP_REMOVED lines=144> */
	.type		mrg32k3aM2,@object
	.size		mrg32k3aM2,(mrg32k3aM2Seq - mrg32k3aM2)
mrg32k3aM2:
        /* <DEDUP_REMOVED lines=144> */
	.type		mrg32k3aM2Seq,@object
	.size		mrg32k3aM2Seq,(precalc_xorwow_matrix - mrg32k3aM2Seq)
mrg32k3aM2Seq:
        /* <DEDUP_REMOVED lines=144> */
	.type		precalc_xorwow_matrix,@object
	.size		precalc_xorwow_matrix,(precalc_xorwow_offset_matrix - precalc_xorwow_matrix)
precalc_xorwow_matrix:
        /* <DEDUP_REMOVED lines=6400> */
	.type		precalc_xorwow_offset_matrix,@object
	.size		precalc_xorwow_offset_matrix,($str - precalc_xorwow_offset_matrix)
precalc_xorwow_offset_matrix:
        /* <DEDUP_REMOVED lines=6400> */
	.type		$str,@object
	.size		$str,(.L_9 - $str)
$str:
        /*353c0*/ 	.byte	0x4e, 0x6f, 0x20, 0x6e, 0x65, 0x65, 0x64, 0x20, 0x74, 0x6f, 0x20, 0x74, 0x61, 0x6b, 0x65, 0x20
        /*353d0*/ 	.byte	0x73, 0x61, 0x6d, 0x70, 0x6c, 0x65, 0x73, 0x20, 0x61, 0x6e, 0x79, 0x6d, 0x6f, 0x72, 0x65, 0x00
.L_9:


//--------------------- .nv.shared.reserved.0     --------------------------
	.section	.nv.shared.reserved.0,"aw",@nobits
	.weak		__nv_reservedSMEM_offset_0_alias
	.size		__nv_reservedSMEM_offset_0_alias, 0, 64
	.other		__nv_reservedSMEM_offset_0_alias,@"STO_CUDA_RESERVED_SHARED STV_DEFAULT"
__nv_reservedSMEM_offset_0_alias:
	.zero		0
	.zero		64


//--------------------- .nv.constant0.rtruncnorm_kernel --------------------------
	.section	.nv.constant0.rtruncnorm_kernel,"a",@progbits
	.sectionflags	@""
	.align	4
.nv.constant0.rtruncnorm_kernel:
	.zero		960


//--------------------- SYMBOLS --------------------------

	.type		.nv.reservedSmem.offset0,@object
	.size		.nv.reservedSmem.offset0,0x4
	.type		vprintf,@function
